	.target	sm_100a

	.elftype	@"ET_EXEC"


//--------------------- .note.nv.tkinfo           --------------------------
	.section	.note.nv.tkinfo,"",@"SHT_NOTE"
	.sectionflags	@"SHF_NOTE_NV_TKINFO"
	.tkinfo
        /*0018*/ 	.word	0x00000002
        /*0030*/ 	.string	""
        /*0030*/ 	.string	"ptxas"
        /*0030*/ 	.string	"Cuda compilation tools, release 13.0, V13.0.88"
        /*0030*/ 	.string	"Build cuda_13.0.r13.0/compiler.36424714_0"
        /*0030*/ 	.string	"-arch sm_100a -m 64 "



//--------------------- .note.nv.cuinfo           --------------------------
	.section	.note.nv.cuinfo,"",@"SHT_NOTE"
	.sectionflags	@"SHF_NOTE_NV_CUINFO"
        /*0018*/ 	.short	0x0002
        /*001a*/ 	.short	0x0064
        /*001c*/ 	.short	0x0082
	.zero		2


//--------------------- .nv.info                  --------------------------
	.section	.nv.info,"",@"SHT_CUDA_INFO"
	.align	4


	//----- nvinfo : EIATTR_REGCOUNT
	.align		4
        /*0000*/ 	.byte	0x04, 0x2f
        /*0002*/ 	.short	(.L_19 - .L_18)
	.align		4
.L_18:
        /*0004*/ 	.word	index@(_ZN7cutlass13device_kernelINS_4gemm6kernel13GemmUniversalIN4cute5tupleIJiiiiEEENS1_10collective13CollectiveMmaINS1_35MainloopSm100TmaUmmaWarpSpecializedILi24ELi2ELi4ENS5_IJNS4_1CILi1EEESB_SB_EEEEENS5_IJNSA_ILi128EEESE_NSA_ILi32EEEEEENS_12float_e5m2_tENS5_IJlSB_lEEENS_12float_e4m3_tESI_NS4_8TiledMMAINS4_8MMA_AtomIJNS4_10MMA_TraitsINS4_19SM100_MMA_F8F6F4_SSEJSH_SJ_fSE_SE_NS4_17integral_constantINS4_4UMMA5MajorELSQ_0EEESR_NSO_INSP_7ScaleInELSS_0EEEST_EEEEEENS4_6LayoutISC_NS5_IJNSA_ILi0EEESX_SX_EEEEENS5_IJNS4_10UnderscoreES10_S10_EEEEENS4_13SM90_TMA_LOADENS4_14ComposedLayoutINS4_7SwizzleILi1ELi4ELi3EEENS4_18smem_ptr_flag_bitsILi8EEENSW_INS5_IJNSA_ILi8EEESF_EEENS5_IJSF_SB_EEEEEEEvNS4_8identityES13_S1D_vS1E_EENS_8epilogue10collective18CollectiveEpilogueINS1G_23Sm100TmaWarpSpecializedILi2ELi2ELi64ELb0ELb0EEEJSG_NS5_IJNSW_ISE_SB_EENSW_INSA_ILi64EEESB_EEEEESH_SI_SH_SI_NS1G_6fusion15FusionCallbacksIS1K_NS1P_17LinearCombinationISH_fSH_fLNS_15FloatRoundStyleE2EEESG_S1O_JEEENS4_5SM1004TMEM4LOAD26SM100_TMEM_LOAD_32dp32b64xES13_NS14_INS15_ILi2ELi4ELi3EEES18_NSW_INS5_IJS19_S1M_EEENS5_IJS1M_SB_EEEEEEENS4_39AutoVectorizingCopyWithAssumedAlignmentILi128EEENS4_14SM90_TMA_STOREES23_S25_S25_EEEvvEEEEvNT_6ParamsE)
        /*0008*/ 	.word	0x000000e0


	//----- nvinfo : EIATTR_FRAME_SIZE
	.align		4
.L_19:
        /*000c*/ 	.byte	0x04, 0x11
        /*000e*/ 	.short	(.L_21 - .L_20)
	.align		4
.L_20:
        /*0010*/ 	.word	index@($__internal_2_$__cuda_sm10x_tcgen05_guardrail_trap_unallocated_columns_being_dealloced)
        /*0014*/ 	.word	0x00000000


	//----- nvinfo : EIATTR_FRAME_SIZE
	.align		4
.L_21:
        /*0018*/ 	.byte	0x04, 0x11
        /*001a*/ 	.short	(.L_23 - .L_22)
	.align		4
.L_22:
        /*001c*/ 	.word	index@($__internal_1_$__cuda_sm10x_tcgen05_guardrail_trap_phase_invalid_during_alloc)
        /*0020*/ 	.word	0x00000000


	//----- nvinfo : EIATTR_FRAME_SIZE
	.align		4
.L_23:
        /*0024*/ 	.byte	0x04, 0x11
        /*0026*/ 	.short	(.L_25 - .L_24)
	.align		4
.L_24:
        /*0028*/ 	.word	index@($__internal_0_$__cuda_sm10x_tcgen05_guardrail_trap_col_being_dealloced_not_returned_by_alloc)
        /*002c*/ 	.word	0x00000000


	//----- nvinfo : EIATTR_FRAME_SIZE
	.align		4
.L_25:
        /*0030*/ 	.byte	0x04, 0x11
        /*0032*/ 	.short	(.L_27 - .L_26)
	.align		4
.L_26:
        /*0034*/ 	.word	index@(_ZN7cutlass13device_kernelINS_4gemm6kernel13GemmUniversalIN4cute5tupleIJiiiiEEENS1_10collective13CollectiveMmaINS1_35MainloopSm100TmaUmmaWarpSpecializedILi24ELi2ELi4ENS5_IJNS4_1CILi1EEESB_SB_EEEEENS5_IJNSA_ILi128EEESE_NSA_ILi32EEEEEENS_12float_e5m2_tENS5_IJlSB_lEEENS_12float_e4m3_tESI_NS4_8TiledMMAINS4_8MMA_AtomIJNS4_10MMA_TraitsINS4_19SM100_MMA_F8F6F4_SSEJSH_SJ_fSE_SE_NS4_17integral_constantINS4_4UMMA5MajorELSQ_0EEESR_NSO_INSP_7ScaleInELSS_0EEEST_EEEEEENS4_6LayoutISC_NS5_IJNSA_ILi0EEESX_SX_EEEEENS5_IJNS4_10UnderscoreES10_S10_EEEEENS4_13SM90_TMA_LOADENS4_14ComposedLayoutINS4_7SwizzleILi1ELi4ELi3EEENS4_18smem_ptr_flag_bitsILi8EEENSW_INS5_IJNSA_ILi8EEESF_EEENS5_IJSF_SB_EEEEEEEvNS4_8identityES13_S1D_vS1E_EENS_8epilogue10collective18CollectiveEpilogueINS1G_23Sm100TmaWarpSpecializedILi2ELi2ELi64ELb0ELb0EEEJSG_NS5_IJNSW_ISE_SB_EENSW_INSA_ILi64EEESB_EEEEESH_SI_SH_SI_NS1G_6fusion15FusionCallbacksIS1K_NS1P_17LinearCombinationISH_fSH_fLNS_15FloatRoundStyleE2EEESG_S1O_JEEENS4_5SM1004TMEM4LOAD26SM100_TMEM_LOAD_32dp32b64xES13_NS14_INS15_ILi2ELi4ELi3EEES18_NSW_INS5_IJS19_S1M_EEENS5_IJS1M_SB_EEEEEEENS4_39AutoVectorizingCopyWithAssumedAlignmentILi128EEENS4_14SM90_TMA_STOREES23_S25_S25_EEEvvEEEEvNT_6ParamsE)
        /*0038*/ 	.word	0x00000000


	//----- nvinfo : EIATTR_MIN_STACK_SIZE
	.align		4
.L_27:
        /*003c*/ 	.byte	0x04, 0x12
        /*003e*/ 	.short	(.L_29 - .L_28)
	.align		4
.L_28:
        /*0040*/ 	.word	index@(_ZN7cutlass13device_kernelINS_4gemm6kernel13GemmUniversalIN4cute5tupleIJiiiiEEENS1_10collective13CollectiveMmaINS1_35MainloopSm100TmaUmmaWarpSpecializedILi24ELi2ELi4ENS5_IJNS4_1CILi1EEESB_SB_EEEEENS5_IJNSA_ILi128EEESE_NSA_ILi32EEEEEENS_12float_e5m2_tENS5_IJlSB_lEEENS_12float_e4m3_tESI_NS4_8TiledMMAINS4_8MMA_AtomIJNS4_10MMA_TraitsINS4_19SM100_MMA_F8F6F4_SSEJSH_SJ_fSE_SE_NS4_17integral_constantINS4_4UMMA5MajorELSQ_0EEESR_NSO_INSP_7ScaleInELSS_0EEEST_EEEEEENS4_6LayoutISC_NS5_IJNSA_ILi0EEESX_SX_EEEEENS5_IJNS4_10UnderscoreES10_S10_EEEEENS4_13SM90_TMA_LOADENS4_14ComposedLayoutINS4_7SwizzleILi1ELi4ELi3EEENS4_18smem_ptr_flag_bitsILi8EEENSW_INS5_IJNSA_ILi8EEESF_EEENS5_IJSF_SB_EEEEEEEvNS4_8identityES13_S1D_vS1E_EENS_8epilogue10collective18CollectiveEpilogueINS1G_23Sm100TmaWarpSpecializedILi2ELi2ELi64ELb0ELb0EEEJSG_NS5_IJNSW_ISE_SB_EENSW_INSA_ILi64EEESB_EEEEESH_SI_SH_SI_NS1G_6fusion15FusionCallbacksIS1K_NS1P_17LinearCombinationISH_fSH_fLNS_15FloatRoundStyleE2EEESG_S1O_JEEENS4_5SM1004TMEM4LOAD26SM100_TMEM_LOAD_32dp32b64xES13_NS14_INS15_ILi2ELi4ELi3EEES18_NSW_INS5_IJS19_S1M_EEENS5_IJS1M_SB_EEEEEEENS4_39AutoVectorizingCopyWithAssumedAlignmentILi128EEENS4_14SM90_TMA_STOREES23_S25_S25_EEEvvEEEEvNT_6ParamsE)
        /*0044*/ 	.word	0x00000000
.L_29:


//--------------------- .nv.compat                --------------------------
	.section	.nv.compat,"",@"SHT_CUDA_COMPAT_INFO"
	.align	4
        /*0000*/ 	.byte	0x02, 0x09, 0x01, 0x00, 0x02, 0x02, 0x02, 0x00, 0x02, 0x05, 0x05, 0x00, 0x03, 0x07, 0x01, 0x01
        /*0010*/ 	.byte	0x02, 0x03, 0x01, 0x00, 0x02, 0x06, 0x01, 0x00, 0x04, 0x0b, 0x08, 0x00, 0x09, 0x00, 0x00, 0x00
        /*0020*/ 	.byte	0x00, 0x00, 0x00, 0x00


//--------------------- .nv.info._ZN7cutlass13device_kernelINS_4gemm6kernel13GemmUniversalIN4cute5tupleIJiiiiEEENS1_10collective13CollectiveMmaINS1_35MainloopSm100TmaUmmaWarpSpecializedILi24ELi2ELi4ENS5_IJNS4_1CILi1EEESB_SB_EEEEENS5_IJNSA_ILi128EEESE_NSA_ILi32EEEEEENS_12float_e5m2_tENS5_IJlSB_lEEENS_12float_e4m3_tESI_NS4_8TiledMMAINS4_8MMA_AtomIJNS4_10MMA_TraitsINS4_19SM100_MMA_F8F6F4_SSEJSH_SJ_fSE_SE_NS4_17integral_constantINS4_4UMMA5MajorELSQ_0EEESR_NSO_INSP_7ScaleInELSS_0EEEST_EEEEEENS4_6LayoutISC_NS5_IJNSA_ILi0EEESX_SX_EEEEENS5_IJNS4_10UnderscoreES10_S10_EEEEENS4_13SM90_TMA_LOADENS4_14ComposedLayoutINS4_7SwizzleILi1ELi4ELi3EEENS4_18smem_ptr_flag_bitsILi8EEENSW_INS5_IJNSA_ILi8EEESF_EEENS5_IJSF_SB_EEEEEEEvNS4_8identityES13_S1D_vS1E_EENS_8epilogue10collective18CollectiveEpilogueINS1G_23Sm100TmaWarpSpecializedILi2ELi2ELi64ELb0ELb0EEEJSG_NS5_IJNSW_ISE_SB_EENSW_INSA_ILi64EEESB_EEEEESH_SI_SH_SI_NS1G_6fusion15FusionCallbacksIS1K_NS1P_17LinearCombinationISH_fSH_fLNS_15FloatRoundStyleE2EEESG_S1O_JEEENS4_5SM1004TMEM4LOAD26SM100_TMEM_LOAD_32dp32b64xES13_NS14_INS15_ILi2ELi4ELi3EEES18_NSW_INS5_IJS19_S1M_EEENS5_IJS1M_SB_EEEEEEENS4_39AutoVectorizingCopyWithAssumedAlignmentILi128EEENS4_14SM90_TMA_STOREES23_S25_S25_EEEvvEEEEvNT_6ParamsE --------------------------
	.section	.nv.info._ZN7cutlass13device_kernelINS_4gemm6kernel13GemmUniversalIN4cute5tupleIJiiiiEEENS1_10collective13CollectiveMmaINS1_35MainloopSm100TmaUmmaWarpSpecializedILi24ELi2ELi4ENS5_IJNS4_1CILi1EEESB_SB_EEEEENS5_IJNSA_ILi128EEESE_NSA_ILi32EEEEEENS_12float_e5m2_tENS5_IJlSB_lEEENS_12float_e4m3_tESI_NS4_8TiledMMAINS4_8MMA_AtomIJNS4_10MMA_TraitsINS4_19SM100_MMA_F8F6F4_SSEJSH_SJ_fSE_SE_NS4_17integral_constantINS4_4UMMA5MajorELSQ_0EEESR_NSO_INSP_7ScaleInELSS_0EEEST_EEEEEENS4_6LayoutISC_NS5_IJNSA_ILi0EEESX_SX_EEEEENS5_IJNS4_10UnderscoreES10_S10_EEEEENS4_13SM90_TMA_LOADENS4_14ComposedLayoutINS4_7SwizzleILi1ELi4ELi3EEENS4_18smem_ptr_flag_bitsILi8EEENSW_INS5_IJNSA_ILi8EEESF_EEENS5_IJSF_SB_EEEEEEEvNS4_8identityES13_S1D_vS1E_EENS_8epilogue10collective18CollectiveEpilogueINS1G_23Sm100TmaWarpSpecializedILi2ELi2ELi64ELb0ELb0EEEJSG_NS5_IJNSW_ISE_SB_EENSW_INSA_ILi64EEESB_EEEEESH_SI_SH_SI_NS1G_6fusion15FusionCallbacksIS1K_NS1P_17LinearCombinationISH_fSH_fLNS_15FloatRoundStyleE2EEESG_S1O_JEEENS4_5SM1004TMEM4LOAD26SM100_TMEM_LOAD_32dp32b64xES13_NS14_INS15_ILi2ELi4ELi3EEES18_NSW_INS5_IJS19_S1M_EEENS5_IJS1M_SB_EEEEEEENS4_39AutoVectorizingCopyWithAssumedAlignmentILi128EEENS4_14SM90_TMA_STOREES23_S25_S25_EEEvvEEEEvNT_6ParamsE,"",@"SHT_CUDA_INFO"
	.sectionflags	@""
	.align	4


	//----- nvinfo : EIATTR_CUDA_API_VERSION
	.align		4
        /*0000*/ 	.byte	0x04, 0x37
        /*0002*/ 	.short	(.L_31 - .L_30)
.L_30:
        /*0004*/ 	.word	0x00000082


	//----- nvinfo : EIATTR_KPARAM_INFO
	.align		4
.L_31:
        /*0008*/ 	.byte	0x04, 0x17
        /*000a*/ 	.short	(.L_33 - .L_32)
.L_32:
        /*000c*/ 	.word	0x00000000
        /*0010*/ 	.short	0x0000
        /*0012*/ 	.short	0x0000
        /*0014*/ 	.byte	0x00, 0xf0, 0x01, 0x20


	//----- nvinfo : EIATTR_AT_ENTRY_FRAGMENTS
	.align		4
.L_33:
        /*0018*/ 	.byte	0x04, 0x4f
        /*001a*/ 	.short	(.L_35 - .L_34)


	//   ....[0]....
.L_34:
        /*001c*/ 	.word	0x00000006


	//----- nvinfo : EIATTR_RESERVED_SMEM_USED
	.align		4
.L_35:
        /*0020*/ 	.byte	0x01, 0x41
	.zero		2


	//----- nvinfo : EIATTR_SPARSE_MMA_MASK
	.align		4
        /*0024*/ 	.byte	0x03, 0x50
        /*0026*/ 	.short	0x0000


	//----- nvinfo : EIATTR_TCGEN05_1CTA_USED
	.align		4
        /*0028*/ 	.byte	0x01, 0x51
	.zero		2


	//----- nvinfo : EIATTR_MAXREG_COUNT
	.align		4
        /*002c*/ 	.byte	0x03, 0x1b
        /*002e*/ 	.short	0x00ff


	//----- nvinfo : EIATTR_NUM_BARRIERS
	.align		4
        /*0030*/ 	.byte	0x02, 0x4c
        /*0032*/ 	.byte	0x07
	.zero		1


	//----- nvinfo : EIATTR_EXTERNS
	.align		4
        /*0034*/ 	.byte	0x04, 0x0f
        /*0036*/ 	.short	(.L_37 - .L_36)


	//   ....[0]....
	.align		4
.L_36:
        /*0038*/ 	.word	index@(__assertfail)


	//----- nvinfo : EIATTR_MERCURY_ISA_VERSION
	.align		4
.L_37:
        /*003c*/ 	.byte	0x03, 0x5f
        /*003e*/ 	.short	0x0101


	//----- nvinfo : EIATTR_INT_WARP_WIDE_INSTR_OFFSETS
	.align		4
        /*0040*/ 	.byte	0x04, 0x31
        /*0042*/ 	.short	(.L_39 - .L_38)


	//   ....[0]....
.L_38:
        /*0044*/ 	.word	0x00002030


	//   ....[1]....
        /*0048*/ 	.word	0x00004470


	//   ....[2]....
        /*004c*/ 	.word	0x00004490


	//   ....[3]....
        /*0050*/ 	.word	0x000044c0


	//   ....[4]....
        /*0054*/ 	.word	0x00004df0


	//   ....[5]....
        /*0058*/ 	.word	0x00004e60


	//   ....[6]....
        /*005c*/ 	.word	0x00005040


	//   ....[7]....
        /*0060*/ 	.word	0x000051a0


	//----- nvinfo : EIATTR_COOP_GROUP_MASK_REGIDS
	.align		4
.L_39:
        /*0064*/ 	.byte	0x04, 0x29
        /*0066*/ 	.short	(.L_41 - .L_40)


	//   ....[0]....
.L_40:
        /*0068*/ 	.word	0xffffffff


	//   ....[1]....
        /*006c*/ 	.word	0xffffffff


	//   ....[2]....
        /*0070*/ 	.word	0xffffffff


	//   ....[3]....
        /*0074*/ 	.word	0xffffffff


	//   ....[4]....
        /*0078*/ 	.word	0xffffffff


	//   ....[5]....
        /*007c*/ 	.word	0xffffffff


	//   ....[6]....
        /*0080*/ 	.word	0xffffffff


	//   ....[7]....
        /*0084*/ 	.word	0xffffffff


	//   ....[8]....
        /*0088*/ 	.word	0xffffffff


	//   ....[9]....
        /*008c*/ 	.word	0xffffffff


	//   ....[10]....
        /*0090*/ 	.word	0xffffffff


	//   ....[11]....
        /*0094*/ 	.word	0xffffffff


	//   ....[12]....
        /*0098*/ 	.word	0xffffffff


	//----- nvinfo : EIATTR_COOP_GROUP_INSTR_OFFSETS
	.align		4
.L_41:
        /*009c*/ 	.byte	0x04, 0x28
        /*009e*/ 	.short	(.L_43 - .L_42)


	//   ....[0]....
.L_42:
        /*00a0*/ 	.word	0x00000090


	//   ....[1]....
        /*00a4*/ 	.word	0x000004d0


	//   ....[2]....
        /*00a8*/ 	.word	0x000008f0


	//   ....[3]....
        /*00ac*/ 	.word	0x00000a50


	//   ....[4]....
        /*00b0*/ 	.word	0x00000b50


	//   ....[5]....
        /*00b4*/ 	.word	0x00000cc0


	//   ....[6]....
        /*00b8*/ 	.word	0x00000e60


	//   ....[7]....
        /*00bc*/ 	.word	0x00001f10


	//   ....[8]....
        /*00c0*/ 	.word	0x00003830


	//   ....[9]....
        /*00c4*/ 	.word	0x00003a40


	//   ....[10]....
        /*00c8*/ 	.word	0x00003a70


	//   ....[11]....
        /*00cc*/ 	.word	0x00004350


	//   ....[12]....
        /*00d0*/ 	.word	0x00004580


	//----- nvinfo : EIATTR_VRC_CTA_INIT_COUNT
	.align		4
.L_43:
        /*00d4*/ 	.byte	0x02, 0x4a
        /*00d6*/ 	.byte	0x80
	.zero		1


	//----- nvinfo : EIATTR_SYSCALL_OFFSETS
	.align		4
        /*00d8*/ 	.byte	0x04, 0x46
        /*00da*/ 	.short	(.L_45 - .L_44)


	//   ....[0]....
.L_44:
        /*00dc*/ 	.word	0x00005bd0


	//   ....[1]....
        /*00e0*/ 	.word	0x00005d10


	//   ....[2]....
        /*00e4*/ 	.word	0x00006570


	//   ....[3]....
        /*00e8*/ 	.word	0x00007b80


	//----- nvinfo : EIATTR_MBARRIER_INSTR_OFFSETS
	.align		4
.L_45:
        /*00ec*/ 	.byte	0x04, 0x39
        /*00ee*/ 	.short	(.L_47 - .L_46)


	//   ....[0]....
.L_46:
        /*00f0*/ 	.word	0x000005d0
        /*00f4*/ 	.word	0x000000ff
        /*00f8*/ 	.word	0x00000000
        /*00fc*/ 	.short	0x0100
        /*00fe*/ 	.byte	0x05
	.zero		1


	//   ....[1]....
        /*0100*/ 	.word	0x000005e0
        /*0104*/ 	.word	0x000000ff
        /*0108*/ 	.word	0x000000c0
        /*010c*/ 	.short	0x0100
        /*010e*/ 	.byte	0x05
	.zero		1


	//   ....[2]....
        /*0110*/ 	.word	0x000005f0
        /*0114*/ 	.word	0x000000ff
        /*0118*/ 	.word	0x00000008
        /*011c*/ 	.short	0x0100
        /*011e*/ 	.byte	0x05
	.zero		1


	//   ....[3]....
        /*0120*/ 	.word	0x00000600
        /*0124*/ 	.word	0x000000ff
        /*0128*/ 	.word	0x000000c8
        /*012c*/ 	.short	0x0100
        /*012e*/ 	.byte	0x05
	.zero		1


	//   ....[4]....
        /*0130*/ 	.word	0x00000610
        /*0134*/ 	.word	0x000000ff
        /*0138*/ 	.word	0x00000010
        /*013c*/ 	.short	0x0100
        /*013e*/ 	.byte	0x05
	.zero		1


	//   ....[5]....
        /*0140*/ 	.word	0x00000620
        /*0144*/ 	.word	0x000000ff
        /*0148*/ 	.word	0x000000d0
        /*014c*/ 	.short	0x0100
        /*014e*/ 	.byte	0x05
	.zero		1


	//   ....[6]....
        /*0150*/ 	.word	0x00000630
        /*0154*/ 	.word	0x000000ff
        /*0158*/ 	.word	0x00000018
        /*015c*/ 	.short	0x0100
        /*015e*/ 	.byte	0x05
	.zero		1


	//   ....[7]....
        /*0160*/ 	.word	0x00000640
        /*0164*/ 	.word	0x000000ff
        /*0168*/ 	.word	0x000000d8
        /*016c*/ 	.short	0x0100
        /*016e*/ 	.byte	0x05
	.zero		1


	//   ....[8]....
        /*0170*/ 	.word	0x00000650
        /*0174*/ 	.word	0x000000ff
        /*0178*/ 	.word	0x00000020
        /*017c*/ 	.short	0x0100
        /*017e*/ 	.byte	0x05
	.zero		1


	//   ....[9]....
        /*0180*/ 	.word	0x00000660
        /*0184*/ 	.word	0x000000ff
        /*0188*/ 	.word	0x000000e0
        /*018c*/ 	.short	0x0100
        /*018e*/ 	.byte	0x05
	.zero		1


	//   ....[10]....
        /*0190*/ 	.word	0x00000670
        /*0194*/ 	.word	0x000000ff
        /*0198*/ 	.word	0x00000028
        /*019c*/ 	.short	0x0100
        /*019e*/ 	.byte	0x05
	.zero		1


	//   ....[11]....
        /*01a0*/ 	.word	0x00000680
        /*01a4*/ 	.word	0x000000ff
        /*01a8*/ 	.word	0x000000e8
        /*01ac*/ 	.short	0x0100
        /*01ae*/ 	.byte	0x05
	.zero		1


	//   ....[12]....
        /*01b0*/ 	.word	0x00000690
        /*01b4*/ 	.word	0x000000ff
        /*01b8*/ 	.word	0x00000030
        /*01bc*/ 	.short	0x0100
        /*01be*/ 	.byte	0x05
	.zero		1


	//   ....[13]....
        /*01c0*/ 	.word	0x000006a0
        /*01c4*/ 	.word	0x000000ff
        /*01c8*/ 	.word	0x000000f0
        /*01cc*/ 	.short	0x0100
        /*01ce*/ 	.byte	0x05
	.zero		1


	//   ....[14]....
        /*01d0*/ 	.word	0x000006b0
        /*01d4*/ 	.word	0x000000ff
        /*01d8*/ 	.word	0x00000038
        /*01dc*/ 	.short	0x0100
        /*01de*/ 	.byte	0x05
	.zero		1


	//   ....[15]....
        /*01e0*/ 	.word	0x000006c0
        /*01e4*/ 	.word	0x000000ff
        /*01e8*/ 	.word	0x000000f8
        /*01ec*/ 	.short	0x0100
        /*01ee*/ 	.byte	0x05
	.zero		1


	//   ....[16]....
        /*01f0*/ 	.word	0x000006d0
        /*01f4*/ 	.word	0x000000ff
        /*01f8*/ 	.word	0x00000040
        /*01fc*/ 	.short	0x0100
        /*01fe*/ 	.byte	0x05
	.zero		1


	//   ....[17]....
        /*0200*/ 	.word	0x000006e0
        /*0204*/ 	.word	0x000000ff
        /*0208*/ 	.word	0x00000100
        /*020c*/ 	.short	0x0100
        /*020e*/ 	.byte	0x05
	.zero		1


	//   ....[18]....
        /*0210*/ 	.word	0x000006f0
        /*0214*/ 	.word	0x000000ff
        /*0218*/ 	.word	0x00000048
        /*021c*/ 	.short	0x0100
        /*021e*/ 	.byte	0x05
	.zero		1


	//   ....[19]....
        /*0220*/ 	.word	0x00000700
        /*0224*/ 	.word	0x000000ff
        /*0228*/ 	.word	0x00000108
        /*022c*/ 	.short	0x0100
        /*022e*/ 	.byte	0x05
	.zero		1


	//   ....[20]....
        /*0230*/ 	.word	0x00000710
        /*0234*/ 	.word	0x000000ff
        /*0238*/ 	.word	0x00000050
        /*023c*/ 	.short	0x0100
        /*023e*/ 	.byte	0x05
	.zero		1


	//   ....[21]....
        /*0240*/ 	.word	0x00000720
        /*0244*/ 	.word	0x000000ff
        /*0248*/ 	.word	0x00000110
        /*024c*/ 	.short	0x0100
        /*024e*/ 	.byte	0x05
	.zero		1


	//   ....[22]....
        /*0250*/ 	.word	0x00000730
        /*0254*/ 	.word	0x000000ff
        /*0258*/ 	.word	0x00000058
        /*025c*/ 	.short	0x0100
        /*025e*/ 	.byte	0x05
	.zero		1


	//   ....[23]....
        /*0260*/ 	.word	0x00000740
        /*0264*/ 	.word	0x000000ff
        /*0268*/ 	.word	0x00000118
        /*026c*/ 	.short	0x0100
        /*026e*/ 	.byte	0x05
	.zero		1


	//   ....[24]....
        /*0270*/ 	.word	0x00000750
        /*0274*/ 	.word	0x000000ff
        /*0278*/ 	.word	0x00000060
        /*027c*/ 	.short	0x0100
        /*027e*/ 	.byte	0x05
	.zero		1


	//   ....[25]....
        /*0280*/ 	.word	0x00000760
        /*0284*/ 	.word	0x000000ff
        /*0288*/ 	.word	0x00000120
        /*028c*/ 	.short	0x0100
        /*028e*/ 	.byte	0x05
	.zero		1


	//   ....[26]....
        /*0290*/ 	.word	0x00000770
        /*0294*/ 	.word	0x000000ff
        /*0298*/ 	.word	0x00000068
        /*029c*/ 	.short	0x0100
        /*029e*/ 	.byte	0x05
	.zero		1


	//   ....[27]....
        /*02a0*/ 	.word	0x00000780
        /*02a4*/ 	.word	0x000000ff
        /*02a8*/ 	.word	0x00000128
        /*02ac*/ 	.short	0x0100
        /*02ae*/ 	.byte	0x05
	.zero		1


	//   ....[28]....
        /*02b0*/ 	.word	0x00000790
        /*02b4*/ 	.word	0x000000ff
        /*02b8*/ 	.word	0x00000070
        /*02bc*/ 	.short	0x0100
        /*02be*/ 	.byte	0x05
	.zero		1


	//   ....[29]....
        /*02c0*/ 	.word	0x000007a0
        /*02c4*/ 	.word	0x000000ff
        /*02c8*/ 	.word	0x00000130
        /*02cc*/ 	.short	0x0100
        /*02ce*/ 	.byte	0x05
	.zero		1


	//   ....[30]....
        /*02d0*/ 	.word	0x000007b0
        /*02d4*/ 	.word	0x000000ff
        /*02d8*/ 	.word	0x00000078
        /*02dc*/ 	.short	0x0100
        /*02de*/ 	.byte	0x05
	.zero		1


	//   ....[31]....
        /*02e0*/ 	.word	0x000007c0
        /*02e4*/ 	.word	0x000000ff
        /*02e8*/ 	.word	0x00000138
        /*02ec*/ 	.short	0x0100
        /*02ee*/ 	.byte	0x05
	.zero		1


	//   ....[32]....
        /*02f0*/ 	.word	0x000007d0
        /*02f4*/ 	.word	0x000000ff
        /*02f8*/ 	.word	0x00000080
        /*02fc*/ 	.short	0x0100
        /*02fe*/ 	.byte	0x05
	.zero		1


	//   ....[33]....
        /*0300*/ 	.word	0x000007e0
        /*0304*/ 	.word	0x000000ff
        /*0308*/ 	.word	0x00000140
        /*030c*/ 	.short	0x0100
        /*030e*/ 	.byte	0x05
	.zero		1


	//   ....[34]....
        /*0310*/ 	.word	0x000007f0
        /*0314*/ 	.word	0x000000ff
        /*0318*/ 	.word	0x00000088
        /*031c*/ 	.short	0x0100
        /*031e*/ 	.byte	0x05
	.zero		1


	//   ....[35]....
        /*0320*/ 	.word	0x00000800
        /*0324*/ 	.word	0x000000ff
        /*0328*/ 	.word	0x00000148
        /*032c*/ 	.short	0x0100
        /*032e*/ 	.byte	0x05
	.zero		1


	//   ....[36]....
        /*0330*/ 	.word	0x00000810
        /*0334*/ 	.word	0x000000ff
        /*0338*/ 	.word	0x00000090
        /*033c*/ 	.short	0x0100
        /*033e*/ 	.byte	0x05
	.zero		1


	//   ....[37]....
        /*0340*/ 	.word	0x00000820
        /*0344*/ 	.word	0x000000ff
        /*0348*/ 	.word	0x00000150
        /*034c*/ 	.short	0x0100
        /*034e*/ 	.byte	0x05
	.zero		1


	//   ....[38]....
        /*0350*/ 	.word	0x00000830
        /*0354*/ 	.word	0x000000ff
        /*0358*/ 	.word	0x00000098
        /*035c*/ 	.short	0x0100
        /*035e*/ 	.byte	0x05
	.zero		1


	//   ....[39]....
        /*0360*/ 	.word	0x00000840
        /*0364*/ 	.word	0x000000ff
        /*0368*/ 	.word	0x00000158
        /*036c*/ 	.short	0x0100
        /*036e*/ 	.byte	0x05
	.zero		1


	//   ....[40]....
        /*0370*/ 	.word	0x00000850
        /*0374*/ 	.word	0x000000ff
        /*0378*/ 	.word	0x000000a0
        /*037c*/ 	.short	0x0100
        /*037e*/ 	.byte	0x05
	.zero		1


	//   ....[41]....
        /*0380*/ 	.word	0x00000860
        /*0384*/ 	.word	0x000000ff
        /*0388*/ 	.word	0x00000160
        /*038c*/ 	.short	0x0100
        /*038e*/ 	.byte	0x05
	.zero		1


	//   ....[42]....
        /*0390*/ 	.word	0x00000870
        /*0394*/ 	.word	0x000000ff
        /*0398*/ 	.word	0x000000a8
        /*039c*/ 	.short	0x0100
        /*039e*/ 	.byte	0x05
	.zero		1


	//   ....[43]....
        /*03a0*/ 	.word	0x00000880
        /*03a4*/ 	.word	0x000000ff
        /*03a8*/ 	.word	0x00000168
        /*03ac*/ 	.short	0x0100
        /*03ae*/ 	.byte	0x05
	.zero		1


	//   ....[44]....
        /*03b0*/ 	.word	0x00000890
        /*03b4*/ 	.word	0x000000ff
        /*03b8*/ 	.word	0x000000b0
        /*03bc*/ 	.short	0x0100
        /*03be*/ 	.byte	0x05
	.zero		1


	//   ....[45]....
        /*03c0*/ 	.word	0x000008a0
        /*03c4*/ 	.word	0x000000ff
        /*03c8*/ 	.word	0x00000170
        /*03cc*/ 	.short	0x0100
        /*03ce*/ 	.byte	0x05
	.zero		1


	//   ....[46]....
        /*03d0*/ 	.word	0x000008b0
        /*03d4*/ 	.word	0x000000ff
        /*03d8*/ 	.word	0x000000b8
        /*03dc*/ 	.short	0x0100
        /*03de*/ 	.byte	0x05
	.zero		1


	//   ....[47]....
        /*03e0*/ 	.word	0x000008c0
        /*03e4*/ 	.word	0x000000ff
        /*03e8*/ 	.word	0x00000178
        /*03ec*/ 	.short	0x0100
        /*03ee*/ 	.byte	0x05
	.zero		1


	//   ....[48]....
        /*03f0*/ 	.word	0x00000a00
        /*03f4*/ 	.word	0x000000ff
        /*03f8*/ 	.word	0x00000180
        /*03fc*/ 	.short	0x0100
        /*03fe*/ 	.byte	0x07
	.zero		1


	//   ....[49]....
        /*0400*/ 	.word	0x00000a10
        /*0404*/ 	.word	0x000000ff
        /*0408*/ 	.word	0x00000190
        /*040c*/ 	.short	0x0100
        /*040e*/ 	.byte	0x07
	.zero		1


	//   ....[50]....
        /*0410*/ 	.word	0x00000a20
        /*0414*/ 	.word	0x000000ff
        /*0418*/ 	.word	0x00000188
        /*041c*/ 	.short	0x0100
        /*041e*/ 	.byte	0x07
	.zero		1


	//   ....[51]....
        /*0420*/ 	.word	0x00000a30
        /*0424*/ 	.word	0x000000ff
        /*0428*/ 	.word	0x00000198
        /*042c*/ 	.short	0x0100
        /*042e*/ 	.byte	0x07
	.zero		1


	//   ....[52]....
        /*0430*/ 	.word	0x00000b20
        /*0434*/ 	.word	0x000000ff
        /*0438*/ 	.word	0x000001a0
        /*043c*/ 	.short	0x0100
        /*043e*/ 	.byte	0x05
	.zero		1


	//   ....[53]....
        /*0440*/ 	.word	0x00000b30
        /*0444*/ 	.word	0x000000ff
        /*0448*/ 	.word	0x000001a8
        /*044c*/ 	.short	0x0100
        /*044e*/ 	.byte	0x05
	.zero		1


	//   ....[54]....
        /*0450*/ 	.word	0x00000c70
        /*0454*/ 	.word	0x000000ff
        /*0458*/ 	.word	0x000001b0
        /*045c*/ 	.short	0x0100
        /*045e*/ 	.byte	0x05
	.zero		1


	//   ....[55]....
        /*0460*/ 	.word	0x00000c80
        /*0464*/ 	.word	0x000000ff
        /*0468*/ 	.word	0x000001c0
        /*046c*/ 	.short	0x0100
        /*046e*/ 	.byte	0x05
	.zero		1


	//   ....[56]....
        /*0470*/ 	.word	0x00000c90
        /*0474*/ 	.word	0x000000ff
        /*0478*/ 	.word	0x000001b8
        /*047c*/ 	.short	0x0100
        /*047e*/ 	.byte	0x05
	.zero		1


	//   ....[57]....
        /*0480*/ 	.word	0x00000ca0
        /*0484*/ 	.word	0x000000ff
        /*0488*/ 	.word	0x000001c8
        /*048c*/ 	.short	0x0100
        /*048e*/ 	.byte	0x05
	.zero		1


	//   ....[58]....
        /*0490*/ 	.word	0x00000dd0
        /*0494*/ 	.word	0x000000ff
        /*0498*/ 	.word	0x000001d0
        /*049c*/ 	.short	0x0100
        /*049e*/ 	.byte	0x07
	.zero		1


	//   ....[59]....
        /*04a0*/ 	.word	0x00000de0
        /*04a4*/ 	.word	0x000000ff
        /*04a8*/ 	.word	0x000001f0
        /*04ac*/ 	.short	0x0100
        /*04ae*/ 	.byte	0x07
	.zero		1


	//   ....[60]....
        /*04b0*/ 	.word	0x00000df0
        /*04b4*/ 	.word	0x000000ff
        /*04b8*/ 	.word	0x000001d8
        /*04bc*/ 	.short	0x0100
        /*04be*/ 	.byte	0x07
	.zero		1


	//   ....[61]....
        /*04c0*/ 	.word	0x00000e00
        /*04c4*/ 	.word	0x000000ff
        /*04c8*/ 	.word	0x000001f8
        /*04cc*/ 	.short	0x0100
        /*04ce*/ 	.byte	0x07
	.zero		1


	//   ....[62]....
        /*04d0*/ 	.word	0x00000e10
        /*04d4*/ 	.word	0x000000ff
        /*04d8*/ 	.word	0x000001e0
        /*04dc*/ 	.short	0x0100
        /*04de*/ 	.byte	0x07
	.zero		1


	//   ....[63]....
        /*04e0*/ 	.word	0x00000e20
        /*04e4*/ 	.word	0x000000ff
        /*04e8*/ 	.word	0x00000200
        /*04ec*/ 	.short	0x0100
        /*04ee*/ 	.byte	0x07
	.zero		1


	//   ....[64]....
        /*04f0*/ 	.word	0x00000e30
        /*04f4*/ 	.word	0x000000ff
        /*04f8*/ 	.word	0x000001e8
        /*04fc*/ 	.short	0x0100
        /*04fe*/ 	.byte	0x07
	.zero		1


	//   ....[65]....
        /*0500*/ 	.word	0x00000e40
        /*0504*/ 	.word	0x000000ff
        /*0508*/ 	.word	0x00000208
        /*050c*/ 	.short	0x0100
        /*050e*/ 	.byte	0x07
	.zero		1


	//   ....[66]....
        /*0510*/ 	.word	0x00000f30
        /*0514*/ 	.word	0x000000ff
        /*0518*/ 	.word	0x00000210
        /*051c*/ 	.short	0x0100
        /*051e*/ 	.byte	0x05
	.zero		1


	//   ....[67]....
        /*0520*/ 	.word	0x00000f40
        /*0524*/ 	.word	0x000000ff
        /*0528*/ 	.word	0x00000220
        /*052c*/ 	.short	0x0100
        /*052e*/ 	.byte	0x05
	.zero		1


	//   ....[68]....
        /*0530*/ 	.word	0x00000f50
        /*0534*/ 	.word	0x000000ff
        /*0538*/ 	.word	0x00000218
        /*053c*/ 	.short	0x0100
        /*053e*/ 	.byte	0x05
	.zero		1


	//   ....[69]....
        /*0540*/ 	.word	0x00000f60
        /*0544*/ 	.word	0x000000ff
        /*0548*/ 	.word	0x00000228
        /*054c*/ 	.short	0x0100
        /*054e*/ 	.byte	0x05
	.zero		1


	//   ....[70]....
        /*0550*/ 	.word	0x00001830
        /*0554*/ 	.word	0x00000003
        /*0558*/ 	.word	0x00000220
        /*055c*/ 	.short	0x010a
        /*055e*/ 	.byte	0xff
	.zero		1


	//   ....[71]....
        /*0560*/ 	.word	0x00001860
        /*0564*/ 	.word	0x00000003
        /*0568*/ 	.word	0x00000210
        /*056c*/ 	.short	0x0101
        /*056e*/ 	.byte	0xff
	.zero		1


	//   ....[72]....
        /*0570*/ 	.word	0x00001930
        /*0574*/ 	.word	0x000000ff
        /*0578*/ 	.word	0x000000c0
        /*057c*/ 	.short	0x010a
        /*057e*/ 	.byte	0x08
	.zero		1


	//   ....[73]....
        /*0580*/ 	.word	0x000019d0
        /*0584*/ 	.word	0x000000ff
        /*0588*/ 	.word	0x000000c0
        /*058c*/ 	.short	0x010a
        /*058e*/ 	.byte	0x21
	.zero		1


	//   ....[74]....
        /*0590*/ 	.word	0x00001b30
        /*0594*/ 	.word	0x000000ff
        /*0598*/ 	.word	0x000000c0
        /*059c*/ 	.short	0x010a
        /*059e*/ 	.byte	0x08
	.zero		1


	//   ....[75]....
        /*05a0*/ 	.word	0x00001c20
        /*05a4*/ 	.word	0x000000ff
        /*05a8*/ 	.word	0x000001a8
        /*05ac*/ 	.short	0x0101
        /*05ae*/ 	.byte	0x04
	.zero		1


	//   ....[76]....
        /*05b0*/ 	.word	0x00001c40
        /*05b4*/ 	.word	0x000000ff
        /*05b8*/ 	.word	0x000000c0
        /*05bc*/ 	.short	0x010a
        /*05be*/ 	.byte	0x08
	.zero		1


	//   ....[77]....
        /*05c0*/ 	.word	0x00001cc0
        /*05c4*/ 	.word	0x000000ff
        /*05c8*/ 	.word	0x000000c0
        /*05cc*/ 	.short	0x010a
        /*05ce*/ 	.byte	0x11
	.zero		1


	//   ....[78]....
        /*05d0*/ 	.word	0x00001e20
        /*05d4*/ 	.word	0x000000ff
        /*05d8*/ 	.word	0x000000c0
        /*05dc*/ 	.short	0x010a
        /*05de*/ 	.byte	0x08
	.zero		1


	//   ....[79]....
        /*05e0*/ 	.word	0x00001f40
        /*05e4*/ 	.word	0x00000002
        /*05e8*/ 	.word	0x000001b0
        /*05ec*/ 	.short	0x010a
        /*05ee*/ 	.byte	0xff
	.zero		1


	//   ....[80]....
        /*05f0*/ 	.word	0x00002000
        /*05f4*/ 	.word	0x00000002
        /*05f8*/ 	.word	0x00000000
        /*05fc*/ 	.short	0x0101
        /*05fe*/ 	.byte	0xff
	.zero		1


	//   ....[81]....
        /*0600*/ 	.word	0x00002560
        /*0604*/ 	.word	0x000000ff
        /*0608*/ 	.word	0x00000000
        /*060c*/ 	.short	0x010a
        /*060e*/ 	.byte	0x05
	.zero		1


	//   ....[82]....
        /*0610*/ 	.word	0x000025f0
        /*0614*/ 	.word	0x000000ff
        /*0618*/ 	.word	0x00000000
        /*061c*/ 	.short	0x010a
        /*061e*/ 	.byte	0x05
	.zero		1


	//   ....[83]....
        /*0620*/ 	.word	0x00002680
        /*0624*/ 	.word	0x000000ff
        /*0628*/ 	.word	0x00000000
        /*062c*/ 	.short	0x010a
        /*062e*/ 	.byte	0x05
	.zero		1


	//   ....[84]....
        /*0630*/ 	.word	0x00002710
        /*0634*/ 	.word	0x000000ff
        /*0638*/ 	.word	0x00000000
        /*063c*/ 	.short	0x010a
        /*063e*/ 	.byte	0x05
	.zero		1


	//   ....[85]....
        /*0640*/ 	.word	0x000027a0
        /*0644*/ 	.word	0x000000ff
        /*0648*/ 	.word	0x00000000
        /*064c*/ 	.short	0x010a
        /*064e*/ 	.byte	0x05
	.zero		1


	//   ....[86]....
        /*0650*/ 	.word	0x00002830
        /*0654*/ 	.word	0x000000ff
        /*0658*/ 	.word	0x00000000
        /*065c*/ 	.short	0x010a
        /*065e*/ 	.byte	0x05
	.zero		1


	//   ....[87]....
        /*0660*/ 	.word	0x000028c0
        /*0664*/ 	.word	0x000000ff
        /*0668*/ 	.word	0x00000000
        /*066c*/ 	.short	0x010a
        /*066e*/ 	.byte	0x05
	.zero		1


	//   ....[88]....
        /*0670*/ 	.word	0x00002950
        /*0674*/ 	.word	0x000000ff
        /*0678*/ 	.word	0x00000000
        /*067c*/ 	.short	0x010a
        /*067e*/ 	.byte	0x05
	.zero		1


	//   ....[89]....
        /*0680*/ 	.word	0x000029e0
        /*0684*/ 	.word	0x000000ff
        /*0688*/ 	.word	0x00000000
        /*068c*/ 	.short	0x010a
        /*068e*/ 	.byte	0x05
	.zero		1


	//   ....[90]....
        /*0690*/ 	.word	0x00002a70
        /*0694*/ 	.word	0x000000ff
        /*0698*/ 	.word	0x00000000
        /*069c*/ 	.short	0x010a
        /*069e*/ 	.byte	0x05
	.zero		1


	//   ....[91]....
        /*06a0*/ 	.word	0x00002b00
        /*06a4*/ 	.word	0x000000ff
        /*06a8*/ 	.word	0x00000000
        /*06ac*/ 	.short	0x010a
        /*06ae*/ 	.byte	0x05
	.zero		1


	//   ....[92]....
        /*06b0*/ 	.word	0x00002b90
        /*06b4*/ 	.word	0x000000ff
        /*06b8*/ 	.word	0x00000000
        /*06bc*/ 	.short	0x010a
        /*06be*/ 	.byte	0x05
	.zero		1


	//   ....[93]....
        /*06c0*/ 	.word	0x00002c20
        /*06c4*/ 	.word	0x000000ff
        /*06c8*/ 	.word	0x00000000
        /*06cc*/ 	.short	0x010a
        /*06ce*/ 	.byte	0x05
	.zero		1


	//   ....[94]....
        /*06d0*/ 	.word	0x00002cb0
        /*06d4*/ 	.word	0x000000ff
        /*06d8*/ 	.word	0x00000000
        /*06dc*/ 	.short	0x010a
        /*06de*/ 	.byte	0x05
	.zero		1


	//   ....[95]....
        /*06e0*/ 	.word	0x00002d40
        /*06e4*/ 	.word	0x000000ff
        /*06e8*/ 	.word	0x00000000
        /*06ec*/ 	.short	0x010a
        /*06ee*/ 	.byte	0x05
	.zero		1


	//   ....[96]....
        /*06f0*/ 	.word	0x00002dd0
        /*06f4*/ 	.word	0x000000ff
        /*06f8*/ 	.word	0x00000000
        /*06fc*/ 	.short	0x010a
        /*06fe*/ 	.byte	0x05
	.zero		1


	//   ....[97]....
        /*0700*/ 	.word	0x00002e60
        /*0704*/ 	.word	0x000000ff
        /*0708*/ 	.word	0x00000000
        /*070c*/ 	.short	0x010a
        /*070e*/ 	.byte	0x05
	.zero		1


	//   ....[98]....
        /*0710*/ 	.word	0x00002ef0
        /*0714*/ 	.word	0x000000ff
        /*0718*/ 	.word	0x00000000
        /*071c*/ 	.short	0x010a
        /*071e*/ 	.byte	0x05
	.zero		1


	//   ....[99]....
        /*0720*/ 	.word	0x00002f80
        /*0724*/ 	.word	0x000000ff
        /*0728*/ 	.word	0x00000000
        /*072c*/ 	.short	0x010a
        /*072e*/ 	.byte	0x05
	.zero		1


	//   ....[100]....
        /*0730*/ 	.word	0x00003010
        /*0734*/ 	.word	0x000000ff
        /*0738*/ 	.word	0x00000000
        /*073c*/ 	.short	0x010a
        /*073e*/ 	.byte	0x05
	.zero		1


	//   ....[101]....
        /*0740*/ 	.word	0x000030a0
        /*0744*/ 	.word	0x000000ff
        /*0748*/ 	.word	0x00000000
        /*074c*/ 	.short	0x010a
        /*074e*/ 	.byte	0x05
	.zero		1


	//   ....[102]....
        /*0750*/ 	.word	0x00003130
        /*0754*/ 	.word	0x000000ff
        /*0758*/ 	.word	0x00000000
        /*075c*/ 	.short	0x010a
        /*075e*/ 	.byte	0x05
	.zero		1


	//   ....[103]....
        /*0760*/ 	.word	0x000031c0
        /*0764*/ 	.word	0x000000ff
        /*0768*/ 	.word	0x00000000
        /*076c*/ 	.short	0x010a
        /*076e*/ 	.byte	0x05
	.zero		1


	//   ....[104]....
        /*0770*/ 	.word	0x00003260
        /*0774*/ 	.word	0x00000000
        /*0778*/ 	.word	0x00000000
        /*077c*/ 	.short	0x010a
        /*077e*/ 	.byte	0xff
	.zero		1


	//   ....[105]....
        /*0780*/ 	.word	0x00003380
        /*0784*/ 	.word	0x00000000
        /*0788*/ 	.word	0x00000210
        /*078c*/ 	.short	0x010a
        /*078e*/ 	.byte	0xff
	.zero		1


	//   ....[106]....
        /*0790*/ 	.word	0x000033e0
        /*0794*/ 	.word	0x00000004
        /*0798*/ 	.word	0x00000000
        /*079c*/ 	.short	0x0101
        /*079e*/ 	.byte	0xff
	.zero		1


	//   ....[107]....
        /*07a0*/ 	.word	0x00003400
        /*07a4*/ 	.word	0x000000ff
        /*07a8*/ 	.word	0x000001c0
        /*07ac*/ 	.short	0x010a
        /*07ae*/ 	.byte	0x05
	.zero		1


	//   ....[108]....
        /*07b0*/ 	.word	0x00003520
        /*07b4*/ 	.word	0x00000000
        /*07b8*/ 	.word	0x000001b0
        /*07bc*/ 	.short	0x010a
        /*07be*/ 	.byte	0xff
	.zero		1


	//   ....[109]....
        /*07c0*/ 	.word	0x00003630
        /*07c4*/ 	.word	0x00000000
        /*07c8*/ 	.word	0x00000000
        /*07cc*/ 	.short	0x0101
        /*07ce*/ 	.byte	0xff
	.zero		1


	//   ....[110]....
        /*07d0*/ 	.word	0x000036c0
        /*07d4*/ 	.word	0x000000ff
        /*07d8*/ 	.word	0x000001c0
        /*07dc*/ 	.short	0x0106
        /*07de*/ 	.byte	0x05
	.zero		1


	//   ....[111]....
        /*07e0*/ 	.word	0x000036e0
        /*07e4*/ 	.word	0x000000ff
        /*07e8*/ 	.word	0x000001c0
        /*07ec*/ 	.short	0x010a
        /*07ee*/ 	.byte	0x05
	.zero		1


	//   ....[112]....
        /*07f0*/ 	.word	0x00003770
        /*07f4*/ 	.word	0x000000ff
        /*07f8*/ 	.word	0x000001c0
        /*07fc*/ 	.short	0x0106
        /*07fe*/ 	.byte	0x04
	.zero		1


	//   ....[113]....
        /*0800*/ 	.word	0x000037b0
        /*0804*/ 	.word	0x00000000
        /*0808*/ 	.word	0x000001c0
        /*080c*/ 	.short	0x010a
        /*080e*/ 	.byte	0xff
	.zero		1


	//   ....[114]....
        /*0810*/ 	.word	0x00003c90
        /*0814*/ 	.word	0x00000000
        /*0818*/ 	.word	0x000001b0
        /*081c*/ 	.short	0x010a
        /*081e*/ 	.byte	0xff
	.zero		1


	//   ....[115]....
        /*0820*/ 	.word	0x00003d90
        /*0824*/ 	.word	0x00000003
        /*0828*/ 	.word	0x00000000
        /*082c*/ 	.short	0x0101
        /*082e*/ 	.byte	0xff
	.zero		1


	//   ....[116]....
        /*0830*/ 	.word	0x00003da0
        /*0834*/ 	.word	0x000000ff
        /*0838*/ 	.word	0x00000000
        /*083c*/ 	.short	0x010a
        /*083e*/ 	.byte	0x04
	.zero		1


	//   ....[117]....
        /*0840*/ 	.word	0x00003dc0
        /*0844*/ 	.word	0x000000ff
        /*0848*/ 	.word	0x000001f0
        /*084c*/ 	.short	0x010a
        /*084e*/ 	.byte	0x09
	.zero		1


	//   ....[118]....
        /*0850*/ 	.word	0x00003ea0
        /*0854*/ 	.word	0x000000ff
        /*0858*/ 	.word	0x00000000
        /*085c*/ 	.short	0x010a
        /*085e*/ 	.byte	0x07
	.zero		1


	//   ....[119]....
        /*0860*/ 	.word	0x00003fd0
        /*0864*/ 	.word	0x000000ff
        /*0868*/ 	.word	0x00000000
        /*086c*/ 	.short	0x010a
        /*086e*/ 	.byte	0x04
	.zero		1


	//   ....[120]....
        /*0870*/ 	.word	0x00004180
        /*0874*/ 	.word	0x000000ff
        /*0878*/ 	.word	0x00000000
        /*087c*/ 	.short	0x010a
        /*087e*/ 	.byte	0x05
	.zero		1


	//   ....[121]....
        /*0880*/ 	.word	0x00004210
        /*0884*/ 	.word	0x000000ff
        /*0888*/ 	.word	0x00000000
        /*088c*/ 	.short	0x010a
        /*088e*/ 	.byte	0x05
	.zero		1


	//   ....[122]....
        /*0890*/ 	.word	0x000042a0
        /*0894*/ 	.word	0x000000ff
        /*0898*/ 	.word	0x00000000
        /*089c*/ 	.short	0x010a
        /*089e*/ 	.byte	0x05
	.zero		1


	//   ....[123]....
        /*08a0*/ 	.word	0x00004330
        /*08a4*/ 	.word	0x000000ff
        /*08a8*/ 	.word	0x00000000
        /*08ac*/ 	.short	0x010a
        /*08ae*/ 	.byte	0x07
	.zero		1


	//   ....[124]....
        /*08b0*/ 	.word	0x00004790
        /*08b4*/ 	.word	0x00000000
        /*08b8*/ 	.word	0x000001b0
        /*08bc*/ 	.short	0x010a
        /*08be*/ 	.byte	0xff
	.zero		1


	//   ....[125]....
        /*08c0*/ 	.word	0x00004850
        /*08c4*/ 	.word	0x00000000
        /*08c8*/ 	.word	0x00000000
        /*08cc*/ 	.short	0x0101
        /*08ce*/ 	.byte	0xff
	.zero		1


	//   ....[126]....
        /*08d0*/ 	.word	0x00004b70
        /*08d4*/ 	.word	0x000000ff
        /*08d8*/ 	.word	0x000001a8
        /*08dc*/ 	.short	0x010a
        /*08de*/ 	.byte	0x07
	.zero		1


	//   ....[127]....
        /*08e0*/ 	.word	0x00004d60
        /*08e4*/ 	.word	0x000000ff
        /*08e8*/ 	.word	0x00000190
        /*08ec*/ 	.short	0x010a
        /*08ee*/ 	.byte	0x07
	.zero		1


	//   ....[128]....
        /*08f0*/ 	.word	0x00004f30
        /*08f4*/ 	.word	0x000000ff
        /*08f8*/ 	.word	0x00000180
        /*08fc*/ 	.short	0x010b
        /*08fe*/ 	.byte	0x07
	.zero		1


	//   ....[129]....
        /*0900*/ 	.word	0x00004fa0
        /*0904*/ 	.word	0x000000ff
        /*0908*/ 	.word	0x00000000
        /*090c*/ 	.short	0x0101
        /*090e*/ 	.byte	0x08
	.zero		1


	//   ....[130]....
        /*0910*/ 	.word	0x00004fd0
        /*0914*/ 	.word	0x000000ff
        /*0918*/ 	.word	0x00000198
        /*091c*/ 	.short	0x010a
        /*091e*/ 	.byte	0x07
	.zero		1


	//   ....[131]....
        /*0920*/ 	.word	0x000051e0
        /*0924*/ 	.word	0x000000ff
        /*0928*/ 	.word	0x00000188
        /*092c*/ 	.short	0x010b
        /*092e*/ 	.byte	0x07
	.zero		1


	//   ....[132]....
        /*0930*/ 	.word	0x00005200
        /*0934*/ 	.word	0x000000ff
        /*0938*/ 	.word	0x00000000
        /*093c*/ 	.short	0x0101
        /*093e*/ 	.byte	0x0d
	.zero		1


	//   ....[133]....
        /*0940*/ 	.word	0x00005230
        /*0944*/ 	.word	0x000000ff
        /*0948*/ 	.word	0x00000190
        /*094c*/ 	.short	0x010a
        /*094e*/ 	.byte	0x07
	.zero		1


	//   ....[134]....
        /*0950*/ 	.word	0x00005270
        /*0954*/ 	.word	0x00000000
        /*0958*/ 	.word	0x00000198
        /*095c*/ 	.short	0x010a
        /*095e*/ 	.byte	0xff
	.zero		1


	//   ....[135]....
        /*0960*/ 	.word	0x000055a0
        /*0964*/ 	.word	0x00000000
        /*0968*/ 	.word	0x000001b0
        /*096c*/ 	.short	0x010a
        /*096e*/ 	.byte	0xff
	.zero		1


	//   ....[136]....
        /*0970*/ 	.word	0x000056b0
        /*0974*/ 	.word	0x00000000
        /*0978*/ 	.word	0x00000000
        /*097c*/ 	.short	0x0101
        /*097e*/ 	.byte	0xff
	.zero		1


	//   ....[137]....
        /*0980*/ 	.word	0x00006110
        /*0984*/ 	.word	0x00000003
        /*0988*/ 	.word	0x00000180
        /*098c*/ 	.short	0x010a
        /*098e*/ 	.byte	0xff
	.zero		1


	//   ....[138]....
        /*0990*/ 	.word	0x00006150
        /*0994*/ 	.word	0x000000cf
        /*0998*/ 	.word	0x000001d0
        /*099c*/ 	.short	0x010a
        /*099e*/ 	.byte	0xff
	.zero		1


	//   ....[139]....
        /*09a0*/ 	.word	0x00006280
        /*09a4*/ 	.word	0x00000003
        /*09a8*/ 	.word	0x00000180
        /*09ac*/ 	.short	0x010a
        /*09ae*/ 	.byte	0xff
	.zero		1


	//   ....[140]....
        /*09b0*/ 	.word	0x000063e0
        /*09b4*/ 	.word	0x00000000
        /*09b8*/ 	.word	0x00000000
        /*09bc*/ 	.short	0x0101
        /*09be*/ 	.byte	0xff
	.zero		1


	//   ....[141]....
        /*09c0*/ 	.word	0x00006440
        /*09c4*/ 	.word	0x000000cf
        /*09c8*/ 	.word	0x000001d0
        /*09cc*/ 	.short	0x010a
        /*09ce*/ 	.byte	0xff
	.zero		1


	//   ....[142]....
        /*09d0*/ 	.word	0x000077f0
        /*09d4*/ 	.word	0x000000d2
        /*09d8*/ 	.word	0x00000180
        /*09dc*/ 	.short	0x010a
        /*09de*/ 	.byte	0xff
	.zero		1


	//   ....[143]....
        /*09e0*/ 	.word	0x000078c0
        /*09e4*/ 	.word	0x000000d2
        /*09e8*/ 	.word	0x00000180
        /*09ec*/ 	.short	0x010a
        /*09ee*/ 	.byte	0xff
	.zero		1


	//   ....[144]....
        /*09f0*/ 	.word	0x00007a00
        /*09f4*/ 	.word	0x00000003
        /*09f8*/ 	.word	0x00000000
        /*09fc*/ 	.short	0x0101
        /*09fe*/ 	.byte	0xff
	.zero		1


	//   ....[145]....
        /*0a00*/ 	.word	0x00007f10
        /*0a04*/ 	.word	0x000000ff
        /*0a08*/ 	.word	0x00000000
        /*0a0c*/ 	.short	0x0101
        /*0a0e*/ 	.byte	0x05
	.zero		1


	//   ....[146]....
        /*0a10*/ 	.word	0x00008e90
        /*0a14*/ 	.word	0x00000003
        /*0a18*/ 	.word	0x00000220
        /*0a1c*/ 	.short	0x010a
        /*0a1e*/ 	.byte	0xff
	.zero		1


	//   ....[147]....
        /*0a20*/ 	.word	0x00008ef0
        /*0a24*/ 	.word	0x00000002
        /*0a28*/ 	.word	0x000000c0
        /*0a2c*/ 	.short	0x010a
        /*0a2e*/ 	.byte	0xff
	.zero		1


	//   ....[148]....
        /*0a30*/ 	.word	0x00008f50
        /*0a34*/ 	.word	0x00000002
        /*0a38*/ 	.word	0x000000c0
        /*0a3c*/ 	.short	0x010a
        /*0a3e*/ 	.byte	0xff
	.zero		1


	//   ....[149]....
        /*0a40*/ 	.word	0x00008fa0
        /*0a44*/ 	.word	0x00000002
        /*0a48*/ 	.word	0x000001b0
        /*0a4c*/ 	.short	0x010a
        /*0a4e*/ 	.byte	0xff
	.zero		1


	//   ....[150]....
        /*0a50*/ 	.word	0x00009000
        /*0a54*/ 	.word	0x00000000
        /*0a58*/ 	.word	0x00000000
        /*0a5c*/ 	.short	0x010a
        /*0a5e*/ 	.byte	0xff
	.zero		1


	//   ....[151]....
        /*0a60*/ 	.word	0x00009060
        /*0a64*/ 	.word	0x00000000
        /*0a68*/ 	.word	0x00000000
        /*0a6c*/ 	.short	0x010a
        /*0a6e*/ 	.byte	0xff
	.zero		1


	//   ....[152]....
        /*0a70*/ 	.word	0x000090c0
        /*0a74*/ 	.word	0x00000000
        /*0a78*/ 	.word	0x00000000
        /*0a7c*/ 	.short	0x010a
        /*0a7e*/ 	.byte	0xff
	.zero		1


	//   ....[153]....
        /*0a80*/ 	.word	0x00009120
        /*0a84*/ 	.word	0x00000000
        /*0a88*/ 	.word	0x00000000
        /*0a8c*/ 	.short	0x010a
        /*0a8e*/ 	.byte	0xff
	.zero		1


	//   ....[154]....
        /*0a90*/ 	.word	0x00009180
        /*0a94*/ 	.word	0x00000000
        /*0a98*/ 	.word	0x00000000
        /*0a9c*/ 	.short	0x010a
        /*0a9e*/ 	.byte	0xff
	.zero		1


	//   ....[155]....
        /*0aa0*/ 	.word	0x000091e0
        /*0aa4*/ 	.word	0x00000000
        /*0aa8*/ 	.word	0x00000000
        /*0aac*/ 	.short	0x010a
        /*0aae*/ 	.byte	0xff
	.zero		1


	//   ....[156]....
        /*0ab0*/ 	.word	0x00009240
        /*0ab4*/ 	.word	0x00000000
        /*0ab8*/ 	.word	0x00000000
        /*0abc*/ 	.short	0x010a
        /*0abe*/ 	.byte	0xff
	.zero		1


	//   ....[157]....
        /*0ac0*/ 	.word	0x000092a0
        /*0ac4*/ 	.word	0x00000000
        /*0ac8*/ 	.word	0x00000000
        /*0acc*/ 	.short	0x010a
        /*0ace*/ 	.byte	0xff
	.zero		1


	//   ....[158]....
        /*0ad0*/ 	.word	0x00009300
        /*0ad4*/ 	.word	0x00000000
        /*0ad8*/ 	.word	0x00000000
        /*0adc*/ 	.short	0x010a
        /*0ade*/ 	.byte	0xff
	.zero		1


	//   ....[159]....
        /*0ae0*/ 	.word	0x00009360
        /*0ae4*/ 	.word	0x00000000
        /*0ae8*/ 	.word	0x00000000
        /*0aec*/ 	.short	0x010a
        /*0aee*/ 	.byte	0xff
	.zero		1


	//   ....[160]....
        /*0af0*/ 	.word	0x000093c0
        /*0af4*/ 	.word	0x00000000
        /*0af8*/ 	.word	0x00000000
        /*0afc*/ 	.short	0x010a
        /*0afe*/ 	.byte	0xff
	.zero		1


	//   ....[161]....
        /*0b00*/ 	.word	0x00009420
        /*0b04*/ 	.word	0x00000000
        /*0b08*/ 	.word	0x00000000
        /*0b0c*/ 	.short	0x010a
        /*0b0e*/ 	.byte	0xff
	.zero		1


	//   ....[162]....
        /*0b10*/ 	.word	0x00009480
        /*0b14*/ 	.word	0x00000000
        /*0b18*/ 	.word	0x00000000
        /*0b1c*/ 	.short	0x010a
        /*0b1e*/ 	.byte	0xff
	.zero		1


	//   ....[163]....
        /*0b20*/ 	.word	0x000094e0
        /*0b24*/ 	.word	0x00000000
        /*0b28*/ 	.word	0x00000000
        /*0b2c*/ 	.short	0x010a
        /*0b2e*/ 	.byte	0xff
	.zero		1


	//   ....[164]....
        /*0b30*/ 	.word	0x00009540
        /*0b34*/ 	.word	0x00000000
        /*0b38*/ 	.word	0x00000000
        /*0b3c*/ 	.short	0x010a
        /*0b3e*/ 	.byte	0xff
	.zero		1


	//   ....[165]....
        /*0b40*/ 	.word	0x000095a0
        /*0b44*/ 	.word	0x00000000
        /*0b48*/ 	.word	0x00000000
        /*0b4c*/ 	.short	0x010a
        /*0b4e*/ 	.byte	0xff
	.zero		1


	//   ....[166]....
        /*0b50*/ 	.word	0x00009600
        /*0b54*/ 	.word	0x00000000
        /*0b58*/ 	.word	0x00000000
        /*0b5c*/ 	.short	0x010a
        /*0b5e*/ 	.byte	0xff
	.zero		1


	//   ....[167]....
        /*0b60*/ 	.word	0x00009660
        /*0b64*/ 	.word	0x00000000
        /*0b68*/ 	.word	0x00000000
        /*0b6c*/ 	.short	0x010a
        /*0b6e*/ 	.byte	0xff
	.zero		1


	//   ....[168]....
        /*0b70*/ 	.word	0x000096c0
        /*0b74*/ 	.word	0x00000000
        /*0b78*/ 	.word	0x00000000
        /*0b7c*/ 	.short	0x010a
        /*0b7e*/ 	.byte	0xff
	.zero		1


	//   ....[169]....
        /*0b80*/ 	.word	0x00009720
        /*0b84*/ 	.word	0x00000000
        /*0b88*/ 	.word	0x00000000
        /*0b8c*/ 	.short	0x010a
        /*0b8e*/ 	.byte	0xff
	.zero		1


	//   ....[170]....
        /*0b90*/ 	.word	0x00009780
        /*0b94*/ 	.word	0x00000000
        /*0b98*/ 	.word	0x00000000
        /*0b9c*/ 	.short	0x010a
        /*0b9e*/ 	.byte	0xff
	.zero		1


	//   ....[171]....
        /*0ba0*/ 	.word	0x000097e0
        /*0ba4*/ 	.word	0x00000000
        /*0ba8*/ 	.word	0x00000000
        /*0bac*/ 	.short	0x010a
        /*0bae*/ 	.byte	0xff
	.zero		1


	//   ....[172]....
        /*0bb0*/ 	.word	0x00009840
        /*0bb4*/ 	.word	0x00000000
        /*0bb8*/ 	.word	0x00000000
        /*0bbc*/ 	.short	0x010a
        /*0bbe*/ 	.byte	0xff
	.zero		1


	//   ....[173]....
        /*0bc0*/ 	.word	0x00009890
        /*0bc4*/ 	.word	0x00000000
        /*0bc8*/ 	.word	0x00000210
        /*0bcc*/ 	.short	0x010a
        /*0bce*/ 	.byte	0xff
	.zero		1


	//   ....[174]....
        /*0bd0*/ 	.word	0x000098f0
        /*0bd4*/ 	.word	0x00000000
        /*0bd8*/ 	.word	0x000001c0
        /*0bdc*/ 	.short	0x010a
        /*0bde*/ 	.byte	0xff
	.zero		1


	//   ....[175]....
        /*0be0*/ 	.word	0x00009940
        /*0be4*/ 	.word	0x00000000
        /*0be8*/ 	.word	0x000001b0
        /*0bec*/ 	.short	0x010a
        /*0bee*/ 	.byte	0xff
	.zero		1


	//   ....[176]....
        /*0bf0*/ 	.word	0x000099a0
        /*0bf4*/ 	.word	0x00000000
        /*0bf8*/ 	.word	0x000001c0
        /*0bfc*/ 	.short	0x010a
        /*0bfe*/ 	.byte	0xff
	.zero		1


	//   ....[177]....
        /*0c00*/ 	.word	0x000099f0
        /*0c04*/ 	.word	0x00000000
        /*0c08*/ 	.word	0x000001b0
        /*0c0c*/ 	.short	0x010a
        /*0c0e*/ 	.byte	0xff
	.zero		1


	//   ....[178]....
        /*0c10*/ 	.word	0x00009a50
        /*0c14*/ 	.word	0x00000003
        /*0c18*/ 	.word	0x000001f0
        /*0c1c*/ 	.short	0x010a
        /*0c1e*/ 	.byte	0xff
	.zero		1


	//   ....[179]....
        /*0c20*/ 	.word	0x00009ab0
        /*0c24*/ 	.word	0x00000000
        /*0c28*/ 	.word	0x00000000
        /*0c2c*/ 	.short	0x010a
        /*0c2e*/ 	.byte	0xff
	.zero		1


	//   ....[180]....
        /*0c30*/ 	.word	0x00009b10
        /*0c34*/ 	.word	0x00000000
        /*0c38*/ 	.word	0x00000000
        /*0c3c*/ 	.short	0x010a
        /*0c3e*/ 	.byte	0xff
	.zero		1


	//   ....[181]....
        /*0c40*/ 	.word	0x00009b70
        /*0c44*/ 	.word	0x00000000
        /*0c48*/ 	.word	0x00000000
        /*0c4c*/ 	.short	0x010a
        /*0c4e*/ 	.byte	0xff
	.zero		1


	//   ....[182]....
        /*0c50*/ 	.word	0x00009bd0
        /*0c54*/ 	.word	0x00000000
        /*0c58*/ 	.word	0x00000000
        /*0c5c*/ 	.short	0x010a
        /*0c5e*/ 	.byte	0xff
	.zero		1


	//   ....[183]....
        /*0c60*/ 	.word	0x00009c30
        /*0c64*/ 	.word	0x00000000
        /*0c68*/ 	.word	0x00000000
        /*0c6c*/ 	.short	0x010a
        /*0c6e*/ 	.byte	0xff
	.zero		1


	//   ....[184]....
        /*0c70*/ 	.word	0x00009c80
        /*0c74*/ 	.word	0x00000000
        /*0c78*/ 	.word	0x000001b0
        /*0c7c*/ 	.short	0x010a
        /*0c7e*/ 	.byte	0xff
	.zero		1


	//   ....[185]....
        /*0c80*/ 	.word	0x00009ce0
        /*0c84*/ 	.word	0x00000000
        /*0c88*/ 	.word	0x000001a8
        /*0c8c*/ 	.short	0x010a
        /*0c8e*/ 	.byte	0xff
	.zero		1


	//   ....[186]....
        /*0c90*/ 	.word	0x00009d40
        /*0c94*/ 	.word	0x00000003
        /*0c98*/ 	.word	0x00000190
        /*0c9c*/ 	.short	0x010a
        /*0c9e*/ 	.byte	0xff
	.zero		1


	//   ....[187]....
        /*0ca0*/ 	.word	0x00009da0
        /*0ca4*/ 	.word	0x00000003
        /*0ca8*/ 	.word	0x00000198
        /*0cac*/ 	.short	0x010a
        /*0cae*/ 	.byte	0xff
	.zero		1


	//   ....[188]....
        /*0cb0*/ 	.word	0x00009e00
        /*0cb4*/ 	.word	0x00000000
        /*0cb8*/ 	.word	0x00000190
        /*0cbc*/ 	.short	0x010a
        /*0cbe*/ 	.byte	0xff
	.zero		1


	//   ....[189]....
        /*0cc0*/ 	.word	0x00009e50
        /*0cc4*/ 	.word	0x00000000
        /*0cc8*/ 	.word	0x000001b0
        /*0ccc*/ 	.short	0x010a
        /*0cce*/ 	.byte	0xff
	.zero		1


	//   ....[190]....
        /*0cd0*/ 	.word	0x00009ea0
        /*0cd4*/ 	.word	0x00000003
        /*0cd8*/ 	.word	0x00000180
        /*0cdc*/ 	.short	0x010a
        /*0cde*/ 	.byte	0xff
	.zero		1


	//   ....[191]....
        /*0ce0*/ 	.word	0x00009ef0
        /*0ce4*/ 	.word	0x000000cf
        /*0ce8*/ 	.word	0x000001d0
        /*0cec*/ 	.short	0x010a
        /*0cee*/ 	.byte	0xff
	.zero		1


	//   ....[192]....
        /*0cf0*/ 	.word	0x00009f40
        /*0cf4*/ 	.word	0x000000d2
        /*0cf8*/ 	.word	0x00000180
        /*0cfc*/ 	.short	0x010a
        /*0cfe*/ 	.byte	0xff
	.zero		1


	//----- nvinfo : EIATTR_NUM_MBARRIERS
	.align		4
.L_47:
        /*0d00*/ 	.byte	0x03, 0x38
        /*0d02*/ 	.short	0x0046


	//----- nvinfo : EIATTR_EXIT_INSTR_OFFSETS
	.align		4
        /*0d04*/ 	.byte	0x04, 0x1c
        /*0d06*/ 	.short	(.L_49 - .L_48)


	//   ....[0]....
.L_48:
        /*0d08*/ 	.word	0x00003290


	//   ....[1]....
        /*0d0c*/ 	.word	0x00003780


	//   ....[2]....
        /*0d10*/ 	.word	0x000037e0


	//   ....[3]....
        /*0d14*/ 	.word	0x00004590


	//   ....[4]....
        /*0d18*/ 	.word	0x000052a0


	//   ....[5]....
        /*0d1c*/ 	.word	0x000052e0


	//   ....[6]....
        /*0d20*/ 	.word	0x00008e80


	//----- nvinfo : EIATTR_MAX_THREADS
	.align		4
.L_49:
        /*0d24*/ 	.byte	0x04, 0x05
        /*0d26*/ 	.short	(.L_51 - .L_50)
.L_50:
        /*0d28*/ 	.word	0x00000100
        /*0d2c*/ 	.word	0x00000001
        /*0d30*/ 	.word	0x00000001


	//----- nvinfo : EIATTR_CRS_STACK_SIZE
	.align		4
.L_51:
        /*0d34*/ 	.byte	0x04, 0x1e
        /*0d36*/ 	.short	(.L_53 - .L_52)
.L_52:
        /*0d38*/ 	.word	0x00000000


	//----- nvinfo : EIATTR_CBANK_PARAM_SIZE
	.align		4
.L_53:
        /*0d3c*/ 	.byte	0x03, 0x19
        /*0d3e*/ 	.short	0x0800


	//----- nvinfo : EIATTR_PARAM_CBANK
	.align		4
        /*0d40*/ 	.byte	0x04, 0x0a
        /*0d42*/ 	.short	(.L_55 - .L_54)
	.align		4
.L_54:
        /*0d44*/ 	.word	index@(.nv.constant0._ZN7cutlass13device_kernelINS_4gemm6kernel13GemmUniversalIN4cute5tupleIJiiiiEEENS1_10collective13CollectiveMmaINS1_35MainloopSm100TmaUmmaWarpSpecializedILi24ELi2ELi4ENS5_IJNS4_1CILi1EEESB_SB_EEEEENS5_IJNSA_ILi128EEESE_NSA_ILi32EEEEEENS_12float_e5m2_tENS5_IJlSB_lEEENS_12float_e4m3_tESI_NS4_8TiledMMAINS4_8MMA_AtomIJNS4_10MMA_TraitsINS4_19SM100_MMA_F8F6F4_SSEJSH_SJ_fSE_SE_NS4_17integral_constantINS4_4UMMA5MajorELSQ_0EEESR_NSO_INSP_7ScaleInELSS_0EEEST_EEEEEENS4_6LayoutISC_NS5_IJNSA_ILi0EEESX_SX_EEEEENS5_IJNS4_10UnderscoreES10_S10_EEEEENS4_13SM90_TMA_LOADENS4_14ComposedLayoutINS4_7SwizzleILi1ELi4ELi3EEENS4_18smem_ptr_flag_bitsILi8EEENSW_INS5_IJNSA_ILi8EEESF_EEENS5_IJSF_SB_EEEEEEEvNS4_8identityES13_S1D_vS1E_EENS_8epilogue10collective18CollectiveEpilogueINS1G_23Sm100TmaWarpSpecializedILi2ELi2ELi64ELb0ELb0EEEJSG_NS5_IJNSW_ISE_SB_EENSW_INSA_ILi64EEESB_EEEEESH_SI_SH_SI_NS1G_6fusion15FusionCallbacksIS1K_NS1P_17LinearCombinationISH_fSH_fLNS_15FloatRoundStyleE2EEESG_S1O_JEEENS4_5SM1004TMEM4LOAD26SM100_TMEM_LOAD_32dp32b64xES13_NS14_INS15_ILi2ELi4ELi3EEES18_NSW_INS5_IJS19_S1M_EEENS5_IJS1M_SB_EEEEEEENS4_39AutoVectorizingCopyWithAssumedAlignmentILi128EEENS4_14SM90_TMA_STOREES23_S25_S25_EEEvvEEEEvNT_6ParamsE)
        /*0d48*/ 	.short	0x0380
        /*0d4a*/ 	.short	0x0800


	//----- nvinfo : EIATTR_SW_WAR
	.align		4
.L_55:
        /*0d4c*/ 	.byte	0x04, 0x36
        /*0d4e*/ 	.short	(.L_57 - .L_56)
.L_56:
        /*0d50*/ 	.word	0x00000008
.L_57:


//--------------------- .nv.callgraph             --------------------------
	.section	.nv.callgraph,"",@"SHT_CUDA_CALLGRAPH"
	.align	4
	.sectionentsize	8
	.align		4
        /*0000*/ 	.word	0x00000000
	.align		4
        /*0004*/ 	.word	0xffffffff
	.align		4
        /*0008*/ 	.word	index@(_ZN7cutlass13device_kernelINS_4gemm6kernel13GemmUniversalIN4cute5tupleIJiiiiEEENS1_10collective13CollectiveMmaINS1_35MainloopSm100TmaUmmaWarpSpecializedILi24ELi2ELi4ENS5_IJNS4_1CILi1EEESB_SB_EEEEENS5_IJNSA_ILi128EEESE_NSA_ILi32EEEEEENS_12float_e5m2_tENS5_IJlSB_lEEENS_12float_e4m3_tESI_NS4_8TiledMMAINS4_8MMA_AtomIJNS4_10MMA_TraitsINS4_19SM100_MMA_F8F6F4_SSEJSH_SJ_fSE_SE_NS4_17integral_constantINS4_4UMMA5MajorELSQ_0EEESR_NSO_INSP_7ScaleInELSS_0EEEST_EEEEEENS4_6LayoutISC_NS5_IJNSA_ILi0EEESX_SX_EEEEENS5_IJNS4_10UnderscoreES10_S10_EEEEENS4_13SM90_TMA_LOADENS4_14ComposedLayoutINS4_7SwizzleILi1ELi4ELi3EEENS4_18smem_ptr_flag_bitsILi8EEENSW_INS5_IJNSA_ILi8EEESF_EEENS5_IJSF_SB_EEEEEEEvNS4_8identityES13_S1D_vS1E_EENS_8epilogue10collective18CollectiveEpilogueINS1G_23Sm100TmaWarpSpecializedILi2ELi2ELi64ELb0ELb0EEEJSG_NS5_IJNSW_ISE_SB_EENSW_INSA_ILi64EEESB_EEEEESH_SI_SH_SI_NS1G_6fusion15FusionCallbacksIS1K_NS1P_17LinearCombinationISH_fSH_fLNS_15FloatRoundStyleE2EEESG_S1O_JEEENS4_5SM1004TMEM4LOAD26SM100_TMEM_LOAD_32dp32b64xES13_NS14_INS15_ILi2ELi4ELi3EEES18_NSW_INS5_IJS19_S1M_EEENS5_IJS1M_SB_EEEEEEENS4_39AutoVectorizingCopyWithAssumedAlignmentILi128EEENS4_14SM90_TMA_STOREES23_S25_S25_EEEvvEEEEvNT_6ParamsE)
	.align		4
        /*000c*/ 	.word	index@(__assertfail)
	.align		4
        /*0010*/ 	.word	0x00000000
	.align		4
        /*0014*/ 	.word	0xfffffffe
	.align		4
        /*0018*/ 	.word	0x00000000
	.align		4
        /*001c*/ 	.word	0xfffffffd
	.align		4
        /*0020*/ 	.word	0x00000000
	.align		4
        /*0024*/ 	.word	0xfffffffc


//--------------------- .nv.constant4             --------------------------
	.section	.nv.constant4,"a",@progbits
	.align	8
	.align		8
.nv.constant4:
        /*0000*/ 	.dword	__assertfail
	.align		8
        /*0008*/ 	.dword	__unnamed_1
	.align		8
        /*0010*/ 	.dword	__unnamed_2
	.align		8
        /*0018*/ 	.dword	_ZN40_INTERNAL_aa85ccd8_4_k_cu_0d9a02a5_182294cuda3std3__45__cpo5beginE
	.align		8
        /*0020*/ 	.dword	_ZN40_INTERNAL_aa85ccd8_4_k_cu_0d9a02a5_182294cuda3std3__45__cpo3endE
	.align		8
        /*0028*/ 	.dword	_ZN40_INTERNAL_aa85ccd8_4_k_cu_0d9a02a5_182294cuda3std3__45__cpo6cbeginE
	.align		8
        /*0030*/ 	.dword	_ZN40_INTERNAL_aa85ccd8_4_k_cu_0d9a02a5_182294cuda3std3__45__cpo4cendE
	.align		8
        /*0038*/ 	.dword	_ZN40_INTERNAL_aa85ccd8_4_k_cu_0d9a02a5_182294cuda3std3__442_GLOBAL__N__aa85ccd8_4_k_cu_0d9a02a5_182296ignoreE
	.align		8
        /*0040*/ 	.dword	_ZN40_INTERNAL_aa85ccd8_4_k_cu_0d9a02a5_182294cuda3std3__419piecewise_constructE
	.align		8
        /*0048*/ 	.dword	_ZN40_INTERNAL_aa85ccd8_4_k_cu_0d9a02a5_182294cuda3std3__48in_placeE
	.align		8
        /*0050*/ 	.dword	_ZN40_INTERNAL_aa85ccd8_4_k_cu_0d9a02a5_182294cuda3std6ranges3__45__cpo4swapE
	.align		8
        /*0058*/ 	.dword	_ZN40_INTERNAL_aa85ccd8_4_k_cu_0d9a02a5_182294cuda3std6ranges3__45__cpo9iter_moveE
	.align		8
        /*0060*/ 	.dword	_ZN40_INTERNAL_aa85ccd8_4_k_cu_0d9a02a5_182294cute7productE
	.align		8
        /*0068*/ 	.dword	_ZN40_INTERNAL_aa85ccd8_4_k_cu_0d9a02a5_182294cute1_E
	.align		8
        /*0070*/ 	.dword	$str$25
	.align		8
        /*0078*/ 	.dword	$str$26
	.align		8
        /*0080*/ 	.dword	$str$27
	.align		8
        /*0088*/ 	.dword	$str$28


//--------------------- .text._ZN7cutlass13device_kernelINS_4gemm6kernel13GemmUniversalIN4cute5tupleIJiiiiEEENS1_10collective13CollectiveMmaINS1_35MainloopSm100TmaUmmaWarpSpecializedILi24ELi2ELi4ENS5_IJNS4_1CILi1EEESB_SB_EEEEENS5_IJNSA_ILi128EEESE_NSA_ILi32EEEEEENS_12float_e5m2_tENS5_IJlSB_lEEENS_12float_e4m3_tESI_NS4_8TiledMMAINS4_8MMA_AtomIJNS4_10MMA_TraitsINS4_19SM100_MMA_F8F6F4_SSEJSH_SJ_fSE_SE_NS4_17integral_constantINS4_4UMMA5MajorELSQ_0EEESR_NSO_INSP_7ScaleInELSS_0EEEST_EEEEEENS4_6LayoutISC_NS5_IJNSA_ILi0EEESX_SX_EEEEENS5_IJNS4_10UnderscoreES10_S10_EEEEENS4_13SM90_TMA_LOADENS4_14ComposedLayoutINS4_7SwizzleILi1ELi4ELi3EEENS4_18smem_ptr_flag_bitsILi8EEENSW_INS5_IJNSA_ILi8EEESF_EEENS5_IJSF_SB_EEEEEEEvNS4_8identityES13_S1D_vS1E_EENS_8epilogue10collective18CollectiveEpilogueINS1G_23Sm100TmaWarpSpecializedILi2ELi2ELi64ELb0ELb0EEEJSG_NS5_IJNSW_ISE_SB_EENSW_INSA_ILi64EEESB_EEEEESH_SI_SH_SI_NS1G_6fusion15FusionCallbacksIS1K_NS1P_17LinearCombinationISH_fSH_fLNS_15FloatRoundStyleE2EEESG_S1O_JEEENS4_5SM1004TMEM4LOAD26SM100_TMEM_LOAD_32dp32b64xES13_NS14_INS15_ILi2ELi4ELi3EEES18_NSW_INS5_IJS19_S1M_EEENS5_IJS1M_SB_EEEEEEENS4_39AutoVectorizingCopyWithAssumedAlignmentILi128EEENS4_14SM90_TMA_STOREES23_S25_S25_EEEvvEEEEvNT_6ParamsE --------------------------
	.section	.text._ZN7cutlass13device_kernelINS_4gemm6kernel13GemmUniversalIN4cute5tupleIJiiiiEEENS1_10collective13CollectiveMmaINS1_35MainloopSm100TmaUmmaWarpSpecializedILi24ELi2ELi4ENS5_IJNS4_1CILi1EEESB_SB_EEEEENS5_IJNSA_ILi128EEESE_NSA_ILi32EEEEEENS_12float_e5m2_tENS5_IJlSB_lEEENS_12float_e4m3_tESI_NS4_8TiledMMAINS4_8MMA_AtomIJNS4_10MMA_TraitsINS4_19SM100_MMA_F8F6F4_SSEJSH_SJ_fSE_SE_NS4_17integral_constantINS4_4UMMA5MajorELSQ_0EEESR_NSO_INSP_7ScaleInELSS_0EEEST_EEEEEENS4_6LayoutISC_NS5_IJNSA_ILi0EEESX_SX_EEEEENS5_IJNS4_10UnderscoreES10_S10_EEEEENS4_13SM90_TMA_LOADENS4_14ComposedLayoutINS4_7SwizzleILi1ELi4ELi3EEENS4_18smem_ptr_flag_bitsILi8EEENSW_INS5_IJNSA_ILi8EEESF_EEENS5_IJSF_SB_EEEEEEEvNS4_8identityES13_S1D_vS1E_EENS_8epilogue10collective18CollectiveEpilogueINS1G_23Sm100TmaWarpSpecializedILi2ELi2ELi64ELb0ELb0EEEJSG_NS5_IJNSW_ISE_SB_EENSW_INSA_ILi64EEESB_EEEEESH_SI_SH_SI_NS1G_6fusion15FusionCallbacksIS1K_NS1P_17LinearCombinationISH_fSH_fLNS_15FloatRoundStyleE2EEESG_S1O_JEEENS4_5SM1004TMEM4LOAD26SM100_TMEM_LOAD_32dp32b64xES13_NS14_INS15_ILi2ELi4ELi3EEES18_NSW_INS5_IJS19_S1M_EEENS5_IJS1M_SB_EEEEEEENS4_39AutoVectorizingCopyWithAssumedAlignmentILi128EEENS4_14SM90_TMA_STOREES23_S25_S25_EEEvvEEEEvNT_6ParamsE,"ax",@progbits
	.align	128
.text._ZN7cutlass13device_kernelINS_4gemm6kernel13GemmUniversalIN4cute5tupleIJiiiiEEENS1_10collective13CollectiveMmaINS1_35MainloopSm100TmaUmmaWarpSpecializedILi24ELi2ELi4ENS5_IJNS4_1CILi1EEESB_SB_EEEEENS5_IJNSA_ILi128EEESE_NSA_ILi32EEEEEENS_12float_e5m2_tENS5_IJlSB_lEEENS_12float_e4m3_tESI_NS4_8TiledMMAINS4_8MMA_AtomIJNS4_10MMA_TraitsINS4_19SM100_MMA_F8F6F4_SSEJSH_SJ_fSE_SE_NS4_17integral_constantINS4_4UMMA5MajorELSQ_0EEESR_NSO_INSP_7ScaleInELSS_0EEEST_EEEEEENS4_6LayoutISC_NS5_IJNSA_ILi0EEESX_SX_EEEEENS5_IJNS4_10UnderscoreES10_S10_EEEEENS4_13SM90_TMA_LOADENS4_14ComposedLayoutINS4_7SwizzleILi1ELi4ELi3EEENS4_18smem_ptr_flag_bitsILi8EEENSW_INS5_IJNSA_ILi8EEESF_EEENS5_IJSF_SB_EEEEEEEvNS4_8identityES13_S1D_vS1E_EENS_8epilogue10collective18CollectiveEpilogueINS1G_23Sm100TmaWarpSpecializedILi2ELi2ELi64ELb0ELb0EEEJSG_NS5_IJNSW_ISE_SB_EENSW_INSA_ILi64EEESB_EEEEESH_SI_SH_SI_NS1G_6fusion15FusionCallbacksIS1K_NS1P_17LinearCombinationISH_fSH_fLNS_15FloatRoundStyleE2EEESG_S1O_JEEENS4_5SM1004TMEM4LOAD26SM100_TMEM_LOAD_32dp32b64xES13_NS14_INS15_ILi2ELi4ELi3EEES18_NSW_INS5_IJS19_S1M_EEENS5_IJS1M_SB_EEEEEEENS4_39AutoVectorizingCopyWithAssumedAlignmentILi128EEENS4_14SM90_TMA_STOREES23_S25_S25_EEEvvEEEEvNT_6ParamsE:
        .type           _ZN7cutlass13device_kernelINS_4gemm6kernel13GemmUniversalIN4cute5tupleIJiiiiEEENS1_10collective13CollectiveMmaINS1_35MainloopSm100TmaUmmaWarpSpecializedILi24ELi2ELi4ENS5_IJNS4_1CILi1EEESB_SB_EEEEENS5_IJNSA_ILi128EEESE_NSA_ILi32EEEEEENS_12float_e5m2_tENS5_IJlSB_lEEENS_12float_e4m3_tESI_NS4_8TiledMMAINS4_8MMA_AtomIJNS4_10MMA_TraitsINS4_19SM100_MMA_F8F6F4_SSEJSH_SJ_fSE_SE_NS4_17integral_constantINS4_4UMMA5MajorELSQ_0EEESR_NSO_INSP_7ScaleInELSS_0EEEST_EEEEEENS4_6LayoutISC_NS5_IJNSA_ILi0EEESX_SX_EEEEENS5_IJNS4_10UnderscoreES10_S10_EEEEENS4_13SM90_TMA_LOADENS4_14ComposedLayoutINS4_7SwizzleILi1ELi4ELi3EEENS4_18smem_ptr_flag_bitsILi8EEENSW_INS5_IJNSA_ILi8EEESF_EEENS5_IJSF_SB_EEEEEEEvNS4_8identityES13_S1D_vS1E_EENS_8epilogue10collective18CollectiveEpilogueINS1G_23Sm100TmaWarpSpecializedILi2ELi2ELi64ELb0ELb0EEEJSG_NS5_IJNSW_ISE_SB_EENSW_INSA_ILi64EEESB_EEEEESH_SI_SH_SI_NS1G_6fusion15FusionCallbacksIS1K_NS1P_17LinearCombinationISH_fSH_fLNS_15FloatRoundStyleE2EEESG_S1O_JEEENS4_5SM1004TMEM4LOAD26SM100_TMEM_LOAD_32dp32b64xES13_NS14_INS15_ILi2ELi4ELi3EEES18_NSW_INS5_IJS19_S1M_EEENS5_IJS1M_SB_EEEEEEENS4_39AutoVectorizingCopyWithAssumedAlignmentILi128EEENS4_14SM90_TMA_STOREES23_S25_S25_EEEvvEEEEvNT_6ParamsE,@function
        .size           _ZN7cutlass13device_kernelINS_4gemm6kernel13GemmUniversalIN4cute5tupleIJiiiiEEENS1_10collective13CollectiveMmaINS1_35MainloopSm100TmaUmmaWarpSpecializedILi24ELi2ELi4ENS5_IJNS4_1CILi1EEESB_SB_EEEEENS5_IJNSA_ILi128EEESE_NSA_ILi32EEEEEENS_12float_e5m2_tENS5_IJlSB_lEEENS_12float_e4m3_tESI_NS4_8TiledMMAINS4_8MMA_AtomIJNS4_10MMA_TraitsINS4_19SM100_MMA_F8F6F4_SSEJSH_SJ_fSE_SE_NS4_17integral_constantINS4_4UMMA5MajorELSQ_0EEESR_NSO_INSP_7ScaleInELSS_0EEEST_EEEEEENS4_6LayoutISC_NS5_IJNSA_ILi0EEESX_SX_EEEEENS5_IJNS4_10UnderscoreES10_S10_EEEEENS4_13SM90_TMA_LOADENS4_14ComposedLayoutINS4_7SwizzleILi1ELi4ELi3EEENS4_18smem_ptr_flag_bitsILi8EEENSW_INS5_IJNSA_ILi8EEESF_EEENS5_IJSF_SB_EEEEEEEvNS4_8identityES13_S1D_vS1E_EENS_8epilogue10collective18CollectiveEpilogueINS1G_23Sm100TmaWarpSpecializedILi2ELi2ELi64ELb0ELb0EEEJSG_NS5_IJNSW_ISE_SB_EENSW_INSA_ILi64EEESB_EEEEESH_SI_SH_SI_NS1G_6fusion15FusionCallbacksIS1K_NS1P_17LinearCombinationISH_fSH_fLNS_15FloatRoundStyleE2EEESG_S1O_JEEENS4_5SM1004TMEM4LOAD26SM100_TMEM_LOAD_32dp32b64xES13_NS14_INS15_ILi2ELi4ELi3EEES18_NSW_INS5_IJS19_S1M_EEENS5_IJS1M_SB_EEEEEEENS4_39AutoVectorizingCopyWithAssumedAlignmentILi128EEENS4_14SM90_TMA_STOREES23_S25_S25_EEEvvEEEEvNT_6ParamsE,(.L_x_204 - _ZN7cutlass13device_kernelINS_4gemm6kernel13GemmUniversalIN4cute5tupleIJiiiiEEENS1_10collective13CollectiveMmaINS1_35MainloopSm100TmaUmmaWarpSpecializedILi24ELi2ELi4ENS5_IJNS4_1CILi1EEESB_SB_EEEEENS5_IJNSA_ILi128EEESE_NSA_ILi32EEEEEENS_12float_e5m2_tENS5_IJlSB_lEEENS_12float_e4m3_tESI_NS4_8TiledMMAINS4_8MMA_AtomIJNS4_10MMA_TraitsINS4_19SM100_MMA_F8F6F4_SSEJSH_SJ_fSE_SE_NS4_17integral_constantINS4_4UMMA5MajorELSQ_0EEESR_NSO_INSP_7ScaleInELSS_0EEEST_EEEEEENS4_6LayoutISC_NS5_IJNSA_ILi0EEESX_SX_EEEEENS5_IJNS4_10UnderscoreES10_S10_EEEEENS4_13SM90_TMA_LOADENS4_14ComposedLayoutINS4_7SwizzleILi1ELi4ELi3EEENS4_18smem_ptr_flag_bitsILi8EEENSW_INS5_IJNSA_ILi8EEESF_EEENS5_IJSF_SB_EEEEEEEvNS4_8identityES13_S1D_vS1E_EENS_8epilogue10collective18CollectiveEpilogueINS1G_23Sm100TmaWarpSpecializedILi2ELi2ELi64ELb0ELb0EEEJSG_NS5_IJNSW_ISE_SB_EENSW_INSA_ILi64EEESB_EEEEESH_SI_SH_SI_NS1G_6fusion15FusionCallbacksIS1K_NS1P_17LinearCombinationISH_fSH_fLNS_15FloatRoundStyleE2EEESG_S1O_JEEENS4_5SM1004TMEM4LOAD26SM100_TMEM_LOAD_32dp32b64xES13_NS14_INS15_ILi2ELi4ELi3EEES18_NSW_INS5_IJS19_S1M_EEENS5_IJS1M_SB_EEEEEEENS4_39AutoVectorizingCopyWithAssumedAlignmentILi128EEENS4_14SM90_TMA_STOREES23_S25_S25_EEEvvEEEEvNT_6ParamsE)
        .other          _ZN7cutlass13device_kernelINS_4gemm6kernel13GemmUniversalIN4cute5tupleIJiiiiEEENS1_10collective13CollectiveMmaINS1_35MainloopSm100TmaUmmaWarpSpecializedILi24ELi2ELi4ENS5_IJNS4_1CILi1EEESB_SB_EEEEENS5_IJNSA_ILi128EEESE_NSA_ILi32EEEEEENS_12float_e5m2_tENS5_IJlSB_lEEENS_12float_e4m3_tESI_NS4_8TiledMMAINS4_8MMA_AtomIJNS4_10MMA_TraitsINS4_19SM100_MMA_F8F6F4_SSEJSH_SJ_fSE_SE_NS4_17integral_constantINS4_4UMMA5MajorELSQ_0EEESR_NSO_INSP_7ScaleInELSS_0EEEST_EEEEEENS4_6LayoutISC_NS5_IJNSA_ILi0EEESX_SX_EEEEENS5_IJNS4_10UnderscoreES10_S10_EEEEENS4_13SM90_TMA_LOADENS4_14ComposedLayoutINS4_7SwizzleILi1ELi4ELi3EEENS4_18smem_ptr_flag_bitsILi8EEENSW_INS5_IJNSA_ILi8EEESF_EEENS5_IJSF_SB_EEEEEEEvNS4_8identityES13_S1D_vS1E_EENS_8epilogue10collective18CollectiveEpilogueINS1G_23Sm100TmaWarpSpecializedILi2ELi2ELi64ELb0ELb0EEEJSG_NS5_IJNSW_ISE_SB_EENSW_INSA_ILi64EEESB_EEEEESH_SI_SH_SI_NS1G_6fusion15FusionCallbacksIS1K_NS1P_17LinearCombinationISH_fSH_fLNS_15FloatRoundStyleE2EEESG_S1O_JEEENS4_5SM1004TMEM4LOAD26SM100_TMEM_LOAD_32dp32b64xES13_NS14_INS15_ILi2ELi4ELi3EEES18_NSW_INS5_IJS19_S1M_EEENS5_IJS1M_SB_EEEEEEENS4_39AutoVectorizingCopyWithAssumedAlignmentILi128EEENS4_14SM90_TMA_STOREES23_S25_S25_EEEvvEEEEvNT_6ParamsE,@"STO_CUDA_ENTRY STV_DEFAULT"
_ZN7cutlass13device_kernelINS_4gemm6kernel13GemmUniversalIN4cute5tupleIJiiiiEEENS1_10collective13CollectiveMmaINS1_35MainloopSm100TmaUmmaWarpSpecializedILi24ELi2ELi4ENS5_IJNS4_1CILi1EEESB_SB_EEEEENS5_IJNSA_ILi128EEESE_NSA_ILi32EEEEEENS_12float_e5m2_tENS5_IJlSB_lEEENS_12float_e4m3_tESI_NS4_8TiledMMAINS4_8MMA_AtomIJNS4_10MMA_TraitsINS4_19SM100_MMA_F8F6F4_SSEJSH_SJ_fSE_SE_NS4_17integral_constantINS4_4UMMA5MajorELSQ_0EEESR_NSO_INSP_7ScaleInELSS_0EEEST_EEEEEENS4_6LayoutISC_NS5_IJNSA_ILi0EEESX_SX_EEEEENS5_IJNS4_10UnderscoreES10_S10_EEEEENS4_13SM90_TMA_LOADENS4_14ComposedLayoutINS4_7SwizzleILi1ELi4ELi3EEENS4_18smem_ptr_flag_bitsILi8EEENSW_INS5_IJNSA_ILi8EEESF_EEENS5_IJSF_SB_EEEEEEEvNS4_8identityES13_S1D_vS1E_EENS_8epilogue10collective18CollectiveEpilogueINS1G_23Sm100TmaWarpSpecializedILi2ELi2ELi64ELb0ELb0EEEJSG_NS5_IJNSW_ISE_SB_EENSW_INSA_ILi64EEESB_EEEEESH_SI_SH_SI_NS1G_6fusion15FusionCallbacksIS1K_NS1P_17LinearCombinationISH_fSH_fLNS_15FloatRoundStyleE2EEESG_S1O_JEEENS4_5SM1004TMEM4LOAD26SM100_TMEM_LOAD_32dp32b64xES13_NS14_INS15_ILi2ELi4ELi3EEES18_NSW_INS5_IJS19_S1M_EEENS5_IJS1M_SB_EEEEEEENS4_39AutoVectorizingCopyWithAssumedAlignmentILi128EEENS4_14SM90_TMA_STOREES23_S25_S25_EEEvvEEEEvNT_6ParamsE:
[----:B------:R-:W1:Y:S01]  /*0000*/  LDC R1, c[0x0][0x37c] ;  /* 0x0000df00ff017b82 */ /* 0x000e620000000800 */
[----:B------:R-:W2:Y:S01]  /*0010*/  S2R R189, SR_TID.X ;  /* 0x0000000000bd7919 */ /* 0x000ea20000002100 */
[----:B------:R-:W3:Y:S01]  /*0020*/  LDCU.64 UR4, c[0x0][0x890] ;  /* 0x00011200ff0477ac */ /* 0x000ee20008000a00 */
[----:B------:R-:W-:Y:S02]  /*0030*/  PRMT R171, RZ, 0x7610, R171 ;  /* 0x00007610ffab7816 */ /* 0x000fe400000000ab */
[----:B------:R-:W-:Y:S01]  /*0040*/  ELECT P5, URZ, PT ;  /* 0x0000000000ff782f */ /* 0x000fe200038a0000 */
[----:B------:R-:W4:Y:S01]  /*0050*/  LDCU.64 UR46, c[0x0][0x358] ;  /* 0x00006b00ff2e77ac */ /* 0x000f220008000a00 */
[----:B---3--:R-:W-:-:S04]  /*0060*/  UISETP.NE.U32.AND UP0, UPT, UR4, URZ, UPT ;  /* 0x000000ff0400728c */ /* 0x008fc8000bf05070 */
[----:B------:R-:W-:Y:S01]  /*0070*/  UISETP.NE.AND.EX UP0, UPT, UR5, URZ, UPT, UP0 ;  /* 0x000000ff0500728c */ /* 0x000fe2000bf05300 */
[----:B--2---:R-:W-:-:S05]  /*0080*/  SHF.R.U32.HI R173, RZ, 0x5, R189 ;  /* 0x00000005ffad7819 */ /* 0x004fca00000116bd */
[----:B------:R-:W2:Y:S02]  /*0090*/  SHFL.IDX PT, R0, R173, RZ, 0x1f ;  /* 0x00001fffad007589 */ /* 0x000ea400000e0000 */
[----:B--2---:R-:W-:Y:S01]  /*00a0*/  R2UR UR8, R0 ;  /* 0x00000000000872ca */ /* 0x004fe200000e0000 */
[----:B-1--4-:R-:W-:-:S14]  /*00b0*/  BRA.U UP0, `(.L_x_0) ;  /* 0x00000001002c7547 */ /* 0x012fdc000b800000 */
[----:B------:R-:W1:Y:S02]  /*00c0*/  LDCU.64 UR6, c[0x0][0x888] ;  /* 0x00011100ff0677ac */ /* 0x000e640008000a00 */
[----:B-1----:R-:W-:-:S04]  /*00d0*/  UISETP.NE.U32.AND UP0, UPT, UR6, URZ, UPT ;  /* 0x000000ff0600728c */ /* 0x002fc8000bf05070 */
[----:B------:R-:W-:-:S09]  /*00e0*/  UISETP.NE.AND.EX UP0, UPT, UR7, URZ, UPT, UP0 ;  /* 0x000000ff0700728c */ /* 0x000fd2000bf05300 */
[----:B------:R-:W-:Y:S05]  /*00f0*/  BRA.U !UP0, `(.L_x_1) ;  /* 0x0000000108107547 */ /* 0x000fea000b800000 */
[----:B------:R-:W1:Y:S02]  /*0100*/  LDC.64 R2, c[0x0][0x888] ;  /* 0x00022200ff027b82 */ /* 0x000e640000000a00 */
[----:B-1----:R1:W5:Y:S01]  /*0110*/  LDG.E R81, desc[UR46][R2.64] ;  /* 0x0000002e02517981 */ /* 0x002362000c1e1900 */
[----:B------:R-:W-:Y:S01]  /*0120*/  HFMA2 R171, -RZ, RZ, 0, 5.9604644775390625e-08 ;  /* 0x00000001ffab7431 */ /* 0x000fe200000001ff */
[----:B------:R-:W-:Y:S05]  /*0130*/  BRA `(.L_x_0) ;  /* 0x00000000000c7947 */ /* 0x000fea0003800000 */
.L_x_1:
[----:B------:R-:W1:Y:S01]  /*0140*/  LDCU UR6, c[0x0][0x880] ;  /* 0x00011000ff0677ac */ /* 0x000e620008000800 */
[----:B------:R-:W-:Y:S01]  /*0150*/  HFMA2 R171, -RZ, RZ, 0, 5.9604644775390625e-08 ;  /* 0x00000001ffab7431 */ /* 0x000fe200000001ff */
[----:B-1----:R-:W-:-:S07]  /*0160*/  MOV R81, UR6 ;  /* 0x0000000600517c02 */ /* 0x002fce0008000f00 */
.L_x_0:
[----:B------:R-:W2:Y:S02]  /*0170*/  LDCU.64 UR6, c[0x0][0x8b0] ;  /* 0x00011600ff0677ac */ /* 0x000ea40008000a00 */
[----:B--2---:R-:W-:-:S04]  /*0180*/  UISETP.NE.U32.AND UP0, UPT, UR6, URZ, UPT ;  /* 0x000000ff0600728c */ /* 0x004fc8000bf05070 */
[----:B------:R-:W-:-:S09]  /*0190*/  UISETP.NE.AND.EX UP0, UPT, UR7, URZ, UPT, UP0 ;  /* 0x000000ff0700728c */ /* 0x000fd2000bf05300 */
[----:B------:R-:W-:Y:S05]  /*01a0*/  BRA.U UP0, `(.L_x_2) ;  /* 0x0000000100247547 */ /* 0x000fea000b800000 */
[----:B------:R-:W2:Y:S02]  /*01b0*/  LDCU.64 UR6, c[0x0][0x8a8] ;  /* 0x00011500ff0677ac */ /* 0x000ea40008000a00 */
[----:B--2---:R-:W-:-:S04]  /*01c0*/  UISETP.NE.U32.AND UP0, UPT, UR6, URZ, UPT ;  /* 0x000000ff0600728c */ /* 0x004fc8000bf05070 */
[----:B------:R-:W-:-:S09]  /*01d0*/  UISETP.NE.AND.EX UP0, UPT, UR7, URZ, UPT, UP0 ;  /* 0x000000ff0700728c */ /* 0x000fd2000bf05300 */
[----:B------:R-:W-:Y:S05]  /*01e0*/  BRA.U !UP0, `(.L_x_3) ;  /* 0x00000001080c7547 */ /* 0x000fea000b800000 */
[----:B------:R-:W2:Y:S02]  /*01f0*/  LDC.64 R78, c[0x0][0x8a8] ;  /* 0x00022a00ff4e7b82 */ /* 0x000ea40000000a00 */
[----:B--2---:R2:W5:Y:S01]  /*0200*/  LDG.E R78, desc[UR46][R78.64] ;  /* 0x0000002e4e4e7981 */ /* 0x004562000c1e1900 */
[----:B------:R-:W-:Y:S05]  /*0210*/  BRA `(.L_x_2) ;  /* 0x0000000000087947 */ /* 0x000fea0003800000 */
.L_x_3:
[----:B------:R-:W2:Y:S02]  /*0220*/  LDCU UR6, c[0x0][0x8a0] ;  /* 0x00011400ff0677ac */ /* 0x000ea40008000800 */
[----:B--2---:R-:W-:Y:S02]  /*0230*/  MOV R78, UR6 ;  /* 0x00000006004e7c02 */ /* 0x004fe40008000f00 */
.L_x_2:
[----:B------:R-:W-:Y:S01]  /*0240*/  IMAD.U32 R0, RZ, RZ, UR8 ;  /* 0x00000008ff007e24 */ /* 0x000fe2000f8e00ff */
[----:B------:R-:W-:Y:S04]  /*0250*/  BSSY.RECONVERGENT B0, `(.L_x_4) ;  /* 0x000000c000007945 */ /* 0x000fe80003800200 */
[C---:B------:R-:W-:Y:S02]  /*0260*/  ISETP.NE.OR P1, PT, R0.reuse, 0x1, !P5 ;  /* 0x000000010000780c */ /* 0x040fe40006f25670 */
[----:B------:R-:W-:-:S11]  /*0270*/  ISETP.NE.OR P0, PT, R0, 0x3, !P5 ;  /* 0x000000030000780c */ /* 0x000fd60006f05670 */
[----:B------:R-:W-:Y:S05]  /*0280*/  @P1 BRA `(.L_x_5) ;  /* 0x0000000000201947 */ /* 0x000fea0003800000 */
[----:B------:R-:W3:Y:S02]  /*0290*/  LDCU.64 UR6, c[0x0][0x348] ;  /* 0x00006900ff0677ac */ /* 0x000ee40008000a00 */
[----:B---3--:R-:W-:Y:S02]  /*02a0*/  UIADD3 UR10, UP1, UPT, UR6, 0x80, URZ ;  /* 0x00000080060a7890 */ /* 0x008fe4000ff3e0ff */
[----:B------:R-:W-:Y:S02]  /*02b0*/  UIADD3 UR6, UP0, UPT, UR6, 0x180, URZ ;  /* 0x0000018006067890 */ /* 0x000fe4000ff1e0ff */
[----:B------:R-:W-:Y:S02]  /*02c0*/  UIADD3.X UR11, UPT, UPT, URZ, UR7, URZ, UP1, !UPT ;  /* 0x00000007ff0b7290 */ /* 0x000fe40008ffe4ff */
[----:B------:R-:W-:-:S07]  /*02d0*/  UIADD3.X UR7, UPT, UPT, URZ, UR7, URZ, UP0, !UPT ;  /* 0x00000007ff077290 */ /* 0x000fce00087fe4ff */
[----:B------:R3:W-:Y:S02]  /*02e0*/  UTMACCTL.PF [UR10] ;  /* 0x000000000a0079b9 */ /* 0x0007e40008040000 */
[----:B------:R3:W-:Y:S02]  /*02f0*/  UTMACCTL.PF [UR6] ;  /* 0x00000000060079b9 */ /* 0x0007e40008040000 */
[----:B---3--:R-:W-:Y:S01]  /*0300*/  NOP ;  /* 0x0000000000007918 */ /* 0x008fe20000000000 */
.L_x_5:
[----:B------:R-:W-:Y:S05]  /*0310*/  BSYNC.RECONVERGENT B0 ;  /* 0x0000000000007941 */ /* 0x000fea0003800200 */
.L_x_4:
[----:B------:R-:W-:Y:S04]  /*0320*/  BSSY.RECONVERGENT B0, `(.L_x_6) ;  /* 0x000000a000007945 */ /* 0x000fe80003800200 */
        /* <DEDUP_REMOVED lines=9> */
.L_x_7:
[----:B------:R-:W-:Y:S05]  /*03c0*/  BSYNC.RECONVERGENT B0 ;  /* 0x0000000000007941 */ /* 0x000fea0003800200 */
.L_x_6:
[----:B------:R-:W3:Y:S01]  /*03d0*/  LDCU.64 UR6, c[0x0][0x888] ;  /* 0x00011100ff0677ac */ /* 0x000ee20008000a00 */
[----:B------:R-:W-:Y:S02]  /*03e0*/  UISETP.EQ.U32.AND UP1, UPT, UR4, URZ, UPT ;  /* 0x000000ff0400728c */ /* 0x000fe4000bf22070 */
[----:B------:R-:W-:Y:S02]  /*03f0*/  UPLOP3.LUT UP2, UPT, UPT, UPT, UPT, 0x80, 0x8 ;  /* 0x000000000008789c */ /* 0x000fe40003f4f070 */
[----:B---3--:R-:W-:-:S04]  /*0400*/  UISETP.NE.U32.AND UP0, UPT, UR6, URZ, UPT ;  /* 0x000000ff0600728c */ /* 0x008fc8000bf05070 */
[----:B------:R-:W-:-:S04]  /*0410*/  UISETP.NE.AND.EX UP0, UPT, UR7, URZ, UPT, UP0 ;  /* 0x000000ff0700728c */ /* 0x000fc8000bf05300 */
[----:B------:R-:W-:-:S04]  /*0420*/  UISETP.EQ.OR.EX UP3, UPT, UR5, URZ, !UP0, UP1 ;  /* 0x000000ff0500728c */ /* 0x000fc8000c762710 */
[----:B------:R-:W-:-:S05]  /*0430*/  UP2UR UR50, UPR, URZ, 0x8 ;  /* 0x00000008ff327883 */ /* 0x000fca0008000000 */
[----:B------:R-:W-:Y:S07]  /*0440*/  BRA.U !UP3, `(.L_x_8) ;  /* 0x000000010b207547 */ /* 0x000fee000b800000 */
[----:B------:R-:W-:Y:S01]  /*0450*/  UISETP.NE.U32.AND UP2, UPT, UR4, URZ, UPT ;  /* 0x000000ff0400728c */ /* 0x000fe2000bf45070 */
[----:B-----5:R-:W-:Y:S01]  /*0460*/  FSETP.NEU.AND P0, PT, R81, RZ, PT ;  /* 0x000000ff5100720b */ /* 0x020fe20003f0d000 */
[----:B------:R-:W-:Y:S02]  /*0470*/  USEL UR4, URZ, 0xffffffff, UP0 ;  /* 0xffffffffff047887 */ /* 0x000fe40008000000 */
[----:B------:R-:W-:-:S10]  /*0480*/  UISETP.NE.AND.EX UP2, UPT, UR5, URZ, UPT, UP2 ;  /* 0x000000ff0500728c */ /* 0x000fd4000bf45320 */
[----:B------:R-:W-:Y:S01]  /*0490*/  VOTEU.ANY UP1, P0 ;  /* 0x0000000000ff7886 */ /* 0x000fe20000020100 */
[----:B------:R-:W-:-:S04]  /*04a0*/  @!UP2 USEL UR4, URZ, 0xffffffff, UP1 ;  /* 0xffffffffff04a887 */ /* 0x000fc80008800000 */
[----:B------:R-:W-:-:S04]  /*04b0*/  ULOP3.LUT UR4, UR4, 0x1, URZ, 0xc0, !UPT ;  /* 0x0000000104047892 */ /* 0x000fc8000f8ec0ff */
[----:B------:R-:W-:-:S11]  /*04c0*/  UISETP.NE.U32.AND UP2, UPT, UR4, 0x1, UPT ;  /* 0x000000010400788c */ /* 0x000fd6000bf45070 */
.L_x_8:
[----:B-1----:R-:W1:Y:S01]  /*04d0*/  SHFL.IDX PT, R2, R173, RZ, 0x1f ;  /* 0x00001fffad027589 */ /* 0x002e6200000e0000 */
[----:B------:R-:W-:-:S04]  /*04e0*/  UISETP.NE.AND UP1, UPT, UR8, 0x2, UPT ;  /* 0x000000020800788c */ /* 0x000fc8000bf25270 */
[----:B------:R-:W-:Y:S01]  /*04f0*/  USEL UR6, URZ, 0x1, UP1 ;  /* 0x00000001ff067887 */ /* 0x000fe20008800000 */
[----:B-1----:R-:W-:-:S13]  /*0500*/  ISETP.NE.AND P0, PT, R2, RZ, PT ;  /* 0x000000ff0200720c */ /* 0x002fda0003f05270 */
[----:B------:R-:W-:Y:S05]  /*0510*/  @P0 BRA `(.L_x_9) ;  /* 0x0000000000f40947 */ /* 0x000fea0003800000 */
[----:B------:R-:W-:Y:S01]  /*0520*/  ELECT P0, URZ, PT ;  /* 0x0000000000ff782f */ /* 0x000fe20003800000 */
[----:B------:R-:W-:-:S12]  /*0530*/  BSSY.RECONVERGENT B0, `(.L_x_9) ;  /* 0x000003b000007945 */ /* 0x000fd80003800200 */
[----:B------:R-:W-:Y:S05]  /*0540*/  @!P0 BRA `(.L_x_10) ;  /* 0x0000000000e48947 */ /* 0x000fea0003800000 */
[----:B------:R-:W1:Y:S01]  /*0550*/  S2UR UR5, SR_CgaCtaId ;  /* 0x00000000000579c3 */ /* 0x000e620000008800 */
[----:B------:R-:W-:Y:S01]  /*0560*/  UMOV UR7, 0x400 ;  /* 0x0000040000077882 */ /* 0x000fe20000000000 */
[----:B------:R-:W-:Y:S02]  /*0570*/  UMOV UR4, 0x1 ;  /* 0x0000000100047882 */ /* 0x000fe40000000000 */
[----:B------:R-:W-:-:S04]  /*0580*/  UIADD3 UR10, UPT, UPT, -UR4, 0x100000, URZ ;  /* 0x00100000040a7890 */ /* 0x000fc8000fffe1ff */
[----:B------:R-:W-:Y:S02]  /*0590*/  USHF.L.U32 UR11, UR10, 0xb, URZ ;  /* 0x0000000b0a0b7899 */ /* 0x000fe400080006ff */
[----:B------:R-:W-:Y:S02]  /*05a0*/  USHF.L.U32 UR10, UR10, 0x1, URZ ;  /* 0x000000010a0a7899 */ /* 0x000fe400080006ff */
[----:B-1----:R-:W-:Y:S01]  /*05b0*/  ULEA UR5, UR5, UR7, 0x18 ;  /* 0x0000000705057291 */ /* 0x002fe2000f8ec0ff */
[----:B------:R-:W1:Y:S11]  /*05c0*/  FENCE.VIEW.ASYNC.S ;  /* 0x00000000000073c6 */ /* 0x000e760000000000 */
[----:B-1----:R1:W3:Y:S01]  /*05d0*/  SYNCS.EXCH.64 URZ, [UR5], UR10 ;  /* 0x0000000a05ff75b2 */ /* 0x0022e20008000100 */
[----:B------:R1:W4:Y:S01]  /*05e0*/  SYNCS.EXCH.64 URZ, [UR5+0xc0], UR10 ;  /* 0x0000c00a05ff75b2 */ /* 0x0003220008000100 */
[----:B------:R1:W1:Y:S01]  /*05f0*/  SYNCS.EXCH.64 URZ, [UR5+0x8], UR10 ;  /* 0x0000080a05ff75b2 */ /* 0x0002620008000100 */
        /* <DEDUP_REMOVED lines=45> */
[----:B---34-:R-:W-:Y:S01]  /*08d0*/  NOP ;  /* 0x0000000000007918 */ /* 0x018fe20000000000 */
.L_x_10:
[----:B-1----:R-:W-:Y:S05]  /*08e0*/  BSYNC.RECONVERGENT B0 ;  /* 0x0000000000007941 */ /* 0x002fea0003800200 */
.L_x_9:
[----:B------:R-:W1:Y:S01]  /*08f0*/  SHFL.IDX PT, R2, R173, RZ, 0x1f ;  /* 0x00001fffad027589 */ /* 0x000e6200000e0000 */
[----:B------:R-:W-:Y:S01]  /*0900*/  NOP ;  /* 0x0000000000007918 */ /* 0x000fe20000000000 */
[----:B-1----:R-:W-:-:S13]  /*0910*/  ISETP.NE.AND P0, PT, R2, 0x1, PT ;  /* 0x000000010200780c */ /* 0x002fda0003f05270 */
[----:B------:R-:W-:Y:S05]  /*0920*/  @P0 BRA `(.L_x_11) ;  /* 0x0000000000480947 */ /* 0x000fea0003800000 */
[----:B------:R-:W1:Y:S01]  /*0930*/  S2UR UR7, SR_CgaCtaId ;  /* 0x00000000000779c3 */ /* 0x000e620000008800 */
[----:B------:R-:W-:Y:S01]  /*0940*/  UMOV UR9, 0x400 ;  /* 0x0000040000097882 */ /* 0x000fe20000000000 */
[----:B------:R-:W-:Y:S01]  /*0950*/  UMOV UR5, 0x20 ;  /* 0x0000002000057882 */ /* 0x000fe20000000000 */
[----:B------:R-:W-:Y:S01]  /*0960*/  UMOV UR4, 0x80 ;  /* 0x0000008000047882 */ /* 0x000fe20000000000 */
[----:B------:R-:W-:-:S04]  /*0970*/  UIADD3 UR10, UPT, UPT, -UR5, 0x100000, URZ ;  /* 0x00100000050a7890 */ /* 0x000fc8000fffe1ff */
[----:B------:R-:W-:Y:S02]  /*0980*/  USHF.L.U32 UR11, UR10, 0xb, URZ ;  /* 0x0000000b0a0b7899 */ /* 0x000fe400080006ff */
[----:B------:R-:W-:Y:S02]  /*0990*/  USHF.L.U32 UR10, UR10, 0x1, URZ ;  /* 0x000000010a0a7899 */ /* 0x000fe400080006ff */
[----:B------:R-:W-:-:S04]  /*09a0*/  UIADD3 UR4, UPT, UPT, -UR4, 0x100000, URZ ;  /* 0x0010000004047890 */ /* 0x000fc8000fffe1ff */
[----:B------:R-:W-:Y:S02]  /*09b0*/  USHF.L.U32 UR5, UR4, 0xb, URZ ;  /* 0x0000000b04057899 */ /* 0x000fe400080006ff */
[----:B------:R-:W-:Y:S01]  /*09c0*/  USHF.L.U32 UR4, UR4, 0x1, URZ ;  /* 0x0000000104047899 */ /* 0x000fe200080006ff */
[----:B------:R-:W-:Y:S01]  /*09d0*/  ELECT P0, URZ, PT ;  /* 0x0000000000ff782f */ /* 0x000fe20003800000 */
[----:B-1----:R-:W-:Y:S01]  /*09e0*/  ULEA UR7, UR7, UR9, 0x18 ;  /* 0x0000000907077291 */ /* 0x002fe2000f8ec0ff */
[----:B------:R-:W1:Y:S11]  /*09f0*/  FENCE.VIEW.ASYNC.S ;  /* 0x00000000000073c6 */ /* 0x000e760000000000 */
[----:B-1----:R1:W3:Y:S01]  /*0a00*/  SYNCS.EXCH.64 URZ, [UR7+0x180], UR10 ;  /* 0x0001800a07ff75b2 */ /* 0x0022e20008000100 */
[----:B------:R1:W4:Y:S01]  /*0a10*/  SYNCS.EXCH.64 URZ, [UR7+0x190], UR4 ;  /* 0x0001900407ff75b2 */ /* 0x0003220008000100 */
[----:B------:R1:W1:Y:S01]  /*0a20*/  SYNCS.EXCH.64 URZ, [UR7+0x188], UR10 ;  /* 0x0001880a07ff75b2 */ /* 0x0002620008000100 */
[----:B------:R1:W1:Y:S01]  /*0a30*/  SYNCS.EXCH.64 URZ, [UR7+0x198], UR4 ;  /* 0x0001980407ff75b2 */ /* 0x0002620008000100 */
[----:B------:R-:W-:Y:S01]  /*0a40*/  NOP ;  /* 0x0000000000007918 */ /* 0x000fe20000000000 */
.L_x_11:
[----:B------:R-:W2:Y:S01]  /*0a50*/  SHFL.IDX PT, R2, R173, RZ, 0x1f ;  /* 0x00001fffad027589 */ /* 0x000ea200000e0000 */
[----:B------:R-:W-:Y:S01]  /*0a60*/  NOP ;  /* 0x0000000000007918 */ /* 0x000fe20000000000 */
[----:B--2---:R-:W-:-:S13]  /*0a70*/  ISETP.NE.AND P0, PT, R2, 0x3, PT ;  /* 0x000000030200780c */ /* 0x004fda0003f05270 */
[----:B------:R-:W-:Y:S05]  /*0a80*/  @P0 BRA `(.L_x_12) ;  /* 0x0000000000300947 */ /* 0x000fea0003800000 */
[----:B-1----:R-:W1:Y:S01]  /*0a90*/  S2UR UR5, SR_CgaCtaId ;  /* 0x00000000000579c3 */ /* 0x002e620000008800 */
[----:B------:R-:W-:Y:S01]  /*0aa0*/  UMOV UR7, 0x400 ;  /* 0x0000040000077882 */ /* 0x000fe20000000000 */
[----:B------:R-:W-:Y:S01]  /*0ab0*/  UMOV UR4, 0x20 ;  /* 0x0000002000047882 */ /* 0x000fe20000000000 */
[----:B------:R-:W-:Y:S01]  /*0ac0*/  ELECT P0, URZ, PT ;  /* 0x0000000000ff782f */ /* 0x000fe20003800000 */
[----:B------:R-:W-:-:S04]  /*0ad0*/  UIADD3 UR10, UPT, UPT, -UR4, 0x100000, URZ ;  /* 0x00100000040a7890 */ /* 0x000fc8000fffe1ff */
[----:B------:R-:W-:Y:S02]  /*0ae0*/  USHF.L.U32 UR11, UR10, 0xb, URZ ;  /* 0x0000000b0a0b7899 */ /* 0x000fe400080006ff */
[----:B------:R-:W-:Y:S02]  /*0af0*/  USHF.L.U32 UR10, UR10, 0x1, URZ ;  /* 0x000000010a0a7899 */ /* 0x000fe400080006ff */
[----:B-1----:R-:W-:Y:S01]  /*0b00*/  ULEA UR5, UR5, UR7, 0x18 ;  /* 0x0000000705057291 */ /* 0x002fe2000f8ec0ff */
[----:B------:R-:W1:Y:S11]  /*0b10*/  FENCE.VIEW.ASYNC.S ;  /* 0x00000000000073c6 */ /* 0x000e760000000000 */
[----:B-1----:R2:W1:Y:S01]  /*0b20*/  SYNCS.EXCH.64 URZ, [UR5+0x1a0], UR10 ;  /* 0x0001a00a05ff75b2 */ /* 0x0024620008000100 */
[----:B------:R2:W1:Y:S02]  /*0b30*/  SYNCS.EXCH.64 URZ, [UR5+0x1a8], UR10 ;  /* 0x0001a80a05ff75b2 */ /* 0x0004640008000100 */
[----:B--2---:R-:W-:Y:S01]  /*0b40*/  NOP ;  /* 0x0000000000007918 */ /* 0x004fe20000000000 */
.L_x_12:
[----:B------:R-:W2:Y:S01]  /*0b50*/  SHFL.IDX PT, R2, R173, RZ, 0x1f ;  /* 0x00001fffad027589 */ /* 0x000ea200000e0000 */
[----:B------:R-:W-:Y:S01]  /*0b60*/  NOP ;  /* 0x0000000000007918 */ /* 0x000fe20000000000 */
[----:B--2---:R-:W-:-:S13]  /*0b70*/  ISETP.NE.AND P0, PT, R2, 0x4, PT ;  /* 0x000000040200780c */ /* 0x004fda0003f05270 */
[----:B------:R-:W-:Y:S05]  /*0b80*/  @P0 BRA `(.L_x_13) ;  /* 0x00000000004c0947 */ /* 0x000fea0003800000 */
[----:B-1----:R-:W1:Y:S01]  /*0b90*/  S2UR UR5, SR_CgaCtaId ;  /* 0x00000000000579c3 */ /* 0x002e620000008800 */
[----:B------:R-:W-:Y:S01]  /*0ba0*/  UMOV UR9, 0x100 ;  /* 0x0000010000097882 */ /* 0x000fe20000000000 */
[----:B------:R-:W-:Y:S01]  /*0bb0*/  UMOV UR7, 0x400 ;  /* 0x0000040000077882 */ /* 0x000fe20000000000 */
[----:B------:R-:W-:Y:S01]  /*0bc0*/  USEL UR9, UR9, 0xe0, UP2 ;  /* 0x000000e009097887 */ /* 0x000fe20009000000 */
[----:B------:R-:W-:Y:S01]  /*0bd0*/  UMOV UR4, 0x1 ;  /* 0x0000000100047882 */ /* 0x000fe20000000000 */
[----:B------:R-:W-:Y:S01]  /*0be0*/  ELECT P0, URZ, PT ;  /* 0x0000000000ff782f */ /* 0x000fe20003800000 */
[----:B------:R-:W-:-:S04]  /*0bf0*/  UIADD3 UR10, UPT, UPT, -UR4, 0x100000, URZ ;  /* 0x00100000040a7890 */ /* 0x000fc8000fffe1ff */
[----:B------:R-:W-:Y:S02]  /*0c00*/  USHF.L.U32 UR11, UR10, 0xb, URZ ;  /* 0x0000000b0a0b7899 */ /* 0x000fe400080006ff */
[----:B------:R-:W-:Y:S02]  /*0c10*/  USHF.L.U32 UR10, UR10, 0x1, URZ ;  /* 0x000000010a0a7899 */ /* 0x000fe400080006ff */
[----:B------:R-:W-:-:S04]  /*0c20*/  UIADD3 UR12, UPT, UPT, -UR9, 0x100000, URZ ;  /* 0x00100000090c7890 */ /* 0x000fc8000fffe1ff */
[----:B------:R-:W-:Y:S02]  /*0c30*/  USHF.L.U32 UR13, UR12, 0xb, URZ ;  /* 0x0000000b0c0d7899 */ /* 0x000fe400080006ff */
[----:B------:R-:W-:Y:S02]  /*0c40*/  USHF.L.U32 UR12, UR12, 0x1, URZ ;  /* 0x000000010c0c7899 */ /* 0x000fe400080006ff */
[----:B-1----:R-:W-:Y:S01]  /*0c50*/  ULEA UR5, UR5, UR7, 0x18 ;  /* 0x0000000705057291 */ /* 0x002fe2000f8ec0ff */
[----:B------:R-:W1:Y:S11]  /*0c60*/  FENCE.VIEW.ASYNC.S ;  /* 0x00000000000073c6 */ /* 0x000e760000000000 */
[----:B-1----:R2:W1:Y:S01]  /*0c70*/  SYNCS.EXCH.64 URZ, [UR5+0x1b0], UR10 ;  /* 0x0001b00a05ff75b2 */ /* 0x0024620008000100 */
[----:B------:R2:W1:Y:S01]  /*0c80*/  SYNCS.EXCH.64 URZ, [UR5+0x1c0], UR12 ;  /* 0x0001c00c05ff75b2 */ /* 0x0004620008000100 */
[----:B------:R2:W1:Y:S01]  /*0c90*/  SYNCS.EXCH.64 URZ, [UR5+0x1b8], UR10 ;  /* 0x0001b80a05ff75b2 */ /* 0x0004620008000100 */
[----:B------:R2:W1:Y:S02]  /*0ca0*/  SYNCS.EXCH.64 URZ, [UR5+0x1c8], UR12 ;  /* 0x0001c80c05ff75b2 */ /* 0x0004640008000100 */
[----:B--2---:R-:W-:Y:S01]  /*0cb0*/  NOP ;  /* 0x0000000000007918 */ /* 0x004fe20000000000 */
.L_x_13:
[----:B------:R-:W2:Y:S01]  /*0cc0*/  SHFL.IDX PT, R2, R173, RZ, 0x1f ;  /* 0x00001fffad027589 */ /* 0x000ea200000e0000 */
[----:B------:R-:W-:Y:S01]  /*0cd0*/  NOP ;  /* 0x0000000000007918 */ /* 0x000fe20000000000 */
[----:B--2---:R-:W-:-:S13]  /*0ce0*/  ISETP.NE.AND P0, PT, R2, 0x5, PT ;  /* 0x000000050200780c */ /* 0x004fda0003f05270 */
[----:B------:R-:W-:Y:S05]  /*0cf0*/  @P0 BRA `(.L_x_14) ;  /* 0x0000000000580947 */ /* 0x000fea0003800000 */
[----:B-1----:R-:W1:Y:S01]  /*0d00*/  S2UR UR7, SR_CgaCtaId ;  /* 0x00000000000779c3 */ /* 0x002e620000008800 */
        /* <DEDUP_REMOVED lines=12> */
[----:B-1----:R2:W1:Y:S01]  /*0dd0*/  SYNCS.EXCH.64 URZ, [UR7+0x1d0], UR10 ;  /* 0x0001d00a07ff75b2 */ /* 0x0024620008000100 */
[----:B------:R2:W1:Y:S01]  /*0de0*/  SYNCS.EXCH.64 URZ, [UR7+0x1f0], UR4 ;  /* 0x0001f00407ff75b2 */ /* 0x0004620008000100 */
[----:B------:R2:W1:Y:S01]  /*0df0*/  SYNCS.EXCH.64 URZ, [UR7+0x1d8], UR10 ;  /* 0x0001d80a07ff75b2 */ /* 0x0004620008000100 */
[----:B------:R2:W1:Y:S01]  /*0e00*/  SYNCS.EXCH.64 URZ, [UR7+0x1f8], UR4 ;  /* 0x0001f80407ff75b2 */ /* 0x0004620008000100 */
[----:B------:R2:W1:Y:S01]  /*0e10*/  SYNCS.EXCH.64 URZ, [UR7+0x1e0], UR10 ;  /* 0x0001e00a07ff75b2 */ /* 0x0004620008000100 */
[----:B------:R2:W1:Y:S01]  /*0e20*/  SYNCS.EXCH.64 URZ, [UR7+0x200], UR4 ;  /* 0x0002000407ff75b2 */ /* 0x0004620008000100 */
[----:B------:R2:W1:Y:S01]  /*0e30*/  SYNCS.EXCH.64 URZ, [UR7+0x1e8], UR10 ;  /* 0x0001e80a07ff75b2 */ /* 0x0004620008000100 */
[----:B------:R2:W1:Y:S02]  /*0e40*/  SYNCS.EXCH.64 URZ, [UR7+0x208], UR4 ;  /* 0x0002080407ff75b2 */ /* 0x0004640008000100 */
[----:B--2---:R-:W-:Y:S01]  /*0e50*/  NOP ;  /* 0x0000000000007918 */ /* 0x004fe20000000000 */
.L_x_14:
        /* <DEDUP_REMOVED lines=18> */
.L_x_15:
[----:B-1----:R-:W1:Y:S01]  /*0f80*/  S2UR UR5, SR_CTAID.X ;  /* 0x00000000000579c3 */ /* 0x002e620000002500 */
[----:B------:R-:W-:-:S05]  /*0f90*/  CS2R.32 R170, SR_CgaSize ;  /* 0x0000000000aa7805 */ /* 0x000fca0000008a00 */
[----:B------:R-:W-:-:S05]  /*0fa0*/  IMAD R170, R170, -0xa0, RZ ;  /* 0xffffff60aaaa7824 */ /* 0x000fca00078e02ff */
[----:B------:R-:W-:-:S14]  /*0fb0*/  R2UR UR9, R170 ;  /* 0x00000000aa0972ca */ /* 0x000fdc00000e0000 */
[----:B------:R-:W2:Y:S01]  /*0fc0*/  LDCU UR9, c[0x0][UR9+0x2b0] ;  /* 0x00005600090977ac */ /* 0x000ea20008000800 */
[----:B------:R-:W-:Y:S01]  /*0fd0*/  NOP ;  /* 0x0000000000007918 */ /* 0x000fe20000000000 */
[----:B------:R-:W-:-:S05]  /*0fe0*/  CS2R.32 R170, SR_CgaSize ;  /* 0x0000000000aa7805 */ /* 0x000fca0000008a00 */
[----:B------:R-:W-:-:S05]  /*0ff0*/  IMAD R170, R170, -0xa0, RZ ;  /* 0xffffff60aaaa7824 */ /* 0x000fca00078e02ff */
[----:B------:R-:W-:-:S14]  /*1000*/  R2UR UR7, R170 ;  /* 0x00000000aa0772ca */ /* 0x000fdc00000e0000 */
[----:B------:R-:W3:Y:S01]  /*1010*/  LDCU UR7, c[0x0][UR7+0x2b4] ;  /* 0x00005680070777ac */ /* 0x000ee20008000800 */
[----:B------:R-:W4:Y:S08]  /*1020*/  S2UR UR4, SR_CTAID.Y ;  /* 0x00000000000479c3 */ /* 0x000f300000002600 */
[----:B------:R-:W3:Y:S01]  /*1030*/  LDC R9, c[0x0][0xb24] ;  /* 0x0002c900ff097b82 */ /* 0x000ee20000000800 */
[----:B-1----:R-:W-:-:S02]  /*1040*/  I2FP.F32.U32 R5, UR5 ;  /* 0x0000000500057c45 */ /* 0x002fc40008201000 */
[----:B------:R-:W-:-:S05]  /*1050*/  CS2R.32 R3, SR_CgaSize ;  /* 0x0000000000037805 */ /* 0x000fca0000008a00 */
[----:B------:R-:W-:-:S06]  /*1060*/  IMAD R3, R3, -0xa0, RZ ;  /* 0xffffff6003037824 */ /* 0x000fcc00078e02ff */
[----:B------:R-:W1:Y:S01]  /*1070*/  LDC R3, c[0x0][R3+0x2a0] ;  /* 0x0000a80003037b82 */ /* 0x000e620000000800 */
[----:B------:R-:W-:Y:S01]  /*1080*/  MOV R21, UR5 ;  /* 0x0000000500157c02 */ /* 0x000fe20008000f00 */
[----:B--2---:R-:W-:Y:S01]  /*1090*/  FMUL R5, R5, UR9 ;  /* 0x0000000905057c20 */ /* 0x004fe20008400000 */
[----:B----4-:R-:W-:Y:S02]  /*10a0*/  I2FP.F32.U32 R4, UR4 ;  /* 0x0000000400047c45 */ /* 0x010fe40008201000 */
[----:B------:R-:W-:-:S05]  /*10b0*/  CS2R.32 R2, SR_CgaSize ;  /* 0x0000000000027805 */ /* 0x000fca0000008a00 */
[----:B------:R-:W-:-:S06]  /*10c0*/  IMAD R2, R2, -0xa0, RZ ;  /* 0xffffff6002027824 */ /* 0x000fcc00078e02ff */
[----:B------:R-:W2:Y:S01]  /*10d0*/  LDC R2, c[0x0][R2+0x2a4] ;  /* 0x0000a90002027b82 */ /* 0x000ea20000000800 */
[----:B------:R-:W4:Y:S01]  /*10e0*/  F2I.U32.TRUNC.NTZ R170, R5 ;  /* 0x0000000500aa7305 */ /* 0x000f22000020f000 */
[----:B------:R-:W-:Y:S01]  /*10f0*/  MOV R20, UR4 ;  /* 0x0000000400147c02 */ /* 0x000fe20008000f00 */
[----:B---3--:R-:W-:-:S05]  /*1100*/  FMUL R4, R4, UR7 ;  /* 0x0000000704047c20 */ /* 0x008fca0008400000 */
[----:B------:R-:W-:Y:S01]  /*1110*/  BAR.SYNC.DEFER_BLOCKING 0x0 ;  /* 0x0000000000007b1d */ /* 0x000fe20000010000 */
[----:B------:R-:W-:-:S05]  /*1120*/  ISETP.GE.AND P0, PT, R9, 0x1, PT ;  /* 0x000000010900780c */ /* 0x000fca0003f06270 */
[----:B------:R-:W3:Y:S02]  /*1130*/  F2I.U32.TRUNC.NTZ R147, R4 ;  /* 0x0000000400937305 */ /* 0x000ee4000020f000 */
[----:B------:R-:W2:Y:S01]  /*1140*/  S2UR UR36, SR_CTAID.Z ;  /* 0x00000000002479c3 */ /* 0x000ea20000002700 */
[----:B----4-:R-:W-:-:S05]  /*1150*/  IADD3 R170, PT, PT, -R170, RZ, RZ ;  /* 0x000000ffaaaa7210 */ /* 0x010fca0007ffe1ff */
[----:B-1----:R-:W-:Y:S01]  /*1160*/  IMAD R170, R3, R170, UR5 ;  /* 0x0000000503aa7e24 */ /* 0x002fe2000f8e02aa */
[----:B---3--:R-:W-:-:S05]  /*1170*/  IADD3 R147, PT, PT, -R147, RZ, RZ ;  /* 0x000000ff93937210 */ /* 0x008fca0007ffe1ff */
[----:B--2---:R-:W-:Y:S01]  /*1180*/  IMAD R147, R2, R147, UR4 ;  /* 0x0000000402937e24 */ /* 0x004fe2000f8e0293 */
[----:B------:R-:W-:Y:S06]  /*1190*/  @!P0 BRA `(.L_x_16) ;  /* 0x0000000000b88947 */ /* 0x000fec0003800000 */
[----:B------:R-:W1:Y:S01]  /*11a0*/  LDC.64 R4, c[0x0][0xb18] ;  /* 0x0002c600ff047b82 */ /* 0x000e620000000a00 */
[----:B------:R-:W-:-:S07]  /*11b0*/  ISETP.NE.AND P0, PT, R9, 0x1, PT ;  /* 0x000000010900780c */ /* 0x000fce0003f05270 */
[----:B------:R-:W2:Y:S08]  /*11c0*/  LDC R10, c[0x0][0xb0c] ;  /* 0x0002c300ff0a7b82 */ /* 0x000eb00000000800 */
[----:B------:R-:W3:Y:S08]  /*11d0*/  LDC R11, c[0x0][0x370] ;  /* 0x0000dc00ff0b7b82 */ /* 0x000ef00000000800 */
[----:B------:R-:W4:Y:S01]  /*11e0*/  LDC R12, c[0x0][0x374] ;  /* 0x0000dd00ff0c7b82 */ /* 0x000f220000000800 */
[----:B-1----:R-:W-:-:S07]  /*11f0*/  ISETP.NE.AND P1, PT, R4, 0x1, PT ;  /* 0x000000010400780c */ /* 0x002fce0003f25270 */
[----:B------:R-:W3:Y:S01]  /*1200*/  LDC.64 R6, c[0x0][0xb10] ;  /* 0x0002c400ff067b82 */ /* 0x000ee20000000a00 */
[----:B--2---:R-:W-:-:S07]  /*1210*/  ISETP.NE.AND P2, PT, R10, 0x1, PT ;  /* 0x000000010a00780c */ /* 0x004fce0003f45270 */
[----:B------:R-:W1:Y:S08]  /*1220*/  LDC R8, c[0x0][0xb20] ;  /* 0x0002c800ff087b82 */ /* 0x000e700000000800 */
[----:B------:R-:W2:Y:S01]  /*1230*/  LDC.64 R2, c[0x0][0xb28] ;  /* 0x0002ca00ff027b82 */ /* 0x000ea20000000a00 */
[----:B----4-:R-:W-:-:S04]  /*1240*/  IMAD.HI.U32 R13, R12, R5, RZ ;  /* 0x000000050c0d7227 */ /* 0x010fc800078e00ff */
[----:B------:R-:W-:-:S04]  /*1250*/  IMAD.HI.U32 R5, R20, R5, RZ ;  /* 0x0000000514057227 */ /* 0x000fc800078e00ff */
[----:B---3--:R-:W-:-:S04]  /*1260*/  IMAD.HI.U32 R14, R11, R6, RZ ;  /* 0x000000060b0e7227 */ /* 0x008fc800078e00ff */
[C---:B------:R-:W-:Y:S01]  /*1270*/  IMAD.HI.U32 R16, R21.reuse, R6, RZ ;  /* 0x0000000615107227 */ /* 0x040fe200078e00ff */
[-C--:B------:R-:W-:Y:S02]  /*1280*/  @P2 SHF.R.U32.HI R11, RZ, R7.reuse, R14 ;  /* 0x00000007ff0b2219 */ /* 0x080fe4000001160e */
[-C--:B-1----:R-:W-:Y:S02]  /*1290*/  @P1 SHF.R.U32.HI R12, RZ, R8.reuse, R13 ;  /* 0x00000008ff0c1219 */ /* 0x082fe4000001160d */
[----:B------:R-:W-:Y:S02]  /*12a0*/  SHF.R.U32.HI R5, RZ, R8, R5 ;  /* 0x00000008ff057219 */ /* 0x000fe40000011605 */
[----:B------:R-:W-:Y:S02]  /*12b0*/  SHF.R.U32.HI R16, RZ, R7, R16 ;  /* 0x00000007ff107219 */ /* 0x000fe40000011610 */
[----:B------:R-:W-:Y:S01]  /*12c0*/  SEL R5, R20, R5, !P1 ;  /* 0x0000000514057207 */ /* 0x000fe20004800000 */
[----:B--2---:R-:W-:Y:S01]  /*12d0*/  IMAD.HI.U32 R14, R12, R2, RZ ;  /* 0x000000020c0e7227 */ /* 0x004fe200078e00ff */
[----:B------:R-:W-:-:S02]  /*12e0*/  SEL R7, R21, R16, !P2 ;  /* 0x0000001015077207 */ /* 0x000fc40005000000 */
[----:B------:R-:W-:Y:S01]  /*12f0*/  IADD3 R13, PT, PT, -R5, RZ, RZ ;  /* 0x000000ff050d7210 */ /* 0x000fe20007ffe1ff */
[----:B------:R-:W-:Y:S01]  /*1300*/  IMAD.HI.U32 R6, R11, R2, RZ ;  /* 0x000000020b067227 */ /* 0x000fe200078e00ff */
[----:B------:R-:W-:-:S03]  /*1310*/  @P0 SHF.R.U32.HI R12, RZ, R3, R14 ;  /* 0x00000003ff0c0219 */ /* 0x000fc6000001160e */
[----:B------:R-:W-:Y:S01]  /*1320*/  IMAD R13, R4, R13, R20 ;  /* 0x0000000d040d7224 */ /* 0x000fe200078e0214 */
[----:B------:R-:W-:Y:S01]  /*1330*/  @P0 SHF.R.U32.HI R11, RZ, R3, R6 ;  /* 0x00000003ff0b0219 */ /* 0x000fe20000011606 */
[----:B------:R-:W-:-:S04]  /*1340*/  IMAD R12, R12, R9, RZ ;  /* 0x000000090c0c7224 */ /* 0x000fc800078e02ff */
[----:B------:R-:W-:Y:S01]  /*1350*/  IMAD R6, R11, R9, RZ ;  /* 0x000000090b067224 */ /* 0x000fe200078e02ff */
[----:B------:R-:W-:-:S04]  /*1360*/  ISETP.GE.AND P1, PT, R5, R12, PT ;  /* 0x0000000c0500720c */ /* 0x000fc80003f26270 */
[----:B------:R-:W-:Y:S01]  /*1370*/  ISETP.GE.OR P1, PT, R7, R6, P1 ;  /* 0x000000060700720c */ /* 0x000fe20000f26670 */
[----:B------:R-:W-:-:S05]  /*1380*/  IMAD.HI.U32 R6, R5, R2, RZ ;  /* 0x0000000205067227 */ /* 0x000fca00078e00ff */
[----:B------:R-:W-:-:S04]  /*1390*/  SHF.R.U32.HI R6, RZ, R3, R6 ;  /* 0x00000003ff067219 */ /* 0x000fc80000011606 */
[----:B------:R-:W-:-:S03]  /*13a0*/  SEL R6, R5, R6, !P0 ;  /* 0x0000000605067207 */ /* 0x000fc60004000000 */
[----:B------:R-:W-:Y:S01]  /*13b0*/  @!P1 IMAD.HI.U32 R8, R7, R2, RZ ;  /* 0x0000000207089227 */ /* 0x000fe200078e00ff */
[----:B------:R-:W-:-:S04]  /*13c0*/  IADD3 R2, PT, PT, -R6, RZ, RZ ;  /* 0x000000ff06027210 */ /* 0x000fc80007ffe1ff */
[----:B------:R-:W-:Y:S01]  /*13d0*/  @!P1 SHF.R.U32.HI R8, RZ, R3, R8 ;  /* 0x00000003ff089219 */ /* 0x000fe20000011608 */
[----:B------:R-:W-:-:S03]  /*13e0*/  IMAD R2, R9, R2, R5 ;  /* 0x0000000209027224 */ /* 0x000fc600078e0205 */
[----:B------:R-:W-:-:S05]  /*13f0*/  @!P1 SEL R3, R7, R8, !P0 ;  /* 0x0000000807039207 */ /* 0x000fca0004000000 */
[--C-:B------:R-:W-:Y:S02]  /*1400*/  @!P1 IMAD.IADD R6, R6, 0x1, -R3.reuse ;  /* 0x0000000106069824 */ /* 0x100fe400078e0a03 */
[----:B------:R-:W-:Y:S01]  /*1410*/  @!P1 IMAD R3, R2, R11, R3 ;  /* 0x0000000b02039224 */ /* 0x000fe200078e0203 */
[----:B------:R-:W-:Y:S01]  /*1420*/  IADD3 R2, PT, PT, -R7, RZ, RZ ;  /* 0x000000ff07027210 */ /* 0x000fe20007ffe1ff */
[----:B------:R-:W-:Y:S02]  /*1430*/  @!P1 IMAD R5, R6, R9, R7 ;  /* 0x0000000906059224 */ /* 0x000fe400078e0207 */
[----:B------:R-:W-:Y:S02]  /*1440*/  @!P1 IMAD.MOV.U32 R7, RZ, RZ, R3 ;  /* 0x000000ffff079224 */ /* 0x000fe400078e0003 */
[----:B------:R-:W-:Y:S02]  /*1450*/  IMAD R2, R10, R2, R21 ;  /* 0x000000020a027224 */ /* 0x000fe400078e0215 */
[----:B------:R-:W-:-:S02]  /*1460*/  IMAD R20, R5, R4, R13 ;  /* 0x0000000405147224 */ /* 0x000fc400078e020d */
[----:B------:R-:W-:Y:S02]  /*1470*/  IMAD R21, R7, R10, R2 ;  /* 0x0000000a07157224 */ /* 0x000fe400078e0202 */
.L_x_16:
[----:B------:R-:W1:Y:S01]  /*1480*/  LDCU UR4, c[0x0][0xb30] ;  /* 0x00016600ff0477ac */ /* 0x000e620008000800 */
[----:B------:R-:W2:Y:S08]  /*1490*/  S2UR UR37, SR_CgaCtaId ;  /* 0x00000000002579c3 */ /* 0x000eb00000008800 */
[----:B------:R-:W3:Y:S01]  /*14a0*/  LDC R72, c[0x0][0xb24] ;  /* 0x0002c900ff487b82 */ /* 0x000ee20000000800 */
[----:B-1----:R-:W-:-:S09]  /*14b0*/  UISETP.NE.AND UP1, UPT, UR4, 0x1, UPT ;  /* 0x000000010400788c */ /* 0x002fd2000bf25270 */
[----:B--2---:R-:W-:Y:S05]  /*14c0*/  BRA.U UP1, `(.L_x_17) ;  /* 0x0000000101407547 */ /* 0x004fea000b800000 */
[----:B------:R-:W1:Y:S08]  /*14d0*/  LDC.64 R4, c[0x0][0xb10] ;  /* 0x0002c400ff047b82 */ /* 0x000e700000000a00 */
[----:B------:R-:W2:Y:S08]  /*14e0*/  LDC.64 R2, c[0x0][0xb18] ;  /* 0x0002c600ff027b82 */ /* 0x000eb00000000a00 */
[----:B------:R-:W4:Y:S08]  /*14f0*/  LDC R6, c[0x0][0xb20] ;  /* 0x0002c800ff067b82 */ /* 0x000f300000000800 */
[----:B------:R-:W3:Y:S01]  /*1500*/  LDC R8, c[0x0][0xb0c] ;  /* 0x0002c300ff087b82 */ /* 0x000ee20000000800 */
[----:B-1----:R-:W-:-:S05]  /*1510*/  IMAD.HI.U32 R4, R21, R4, RZ ;  /* 0x0000000415047227 */ /* 0x002fca00078e00ff */
[----:B------:R-:W-:Y:S01]  /*1520*/  SHF.R.U32.HI R4, RZ, R5, R4 ;  /* 0x00000005ff047219 */ /* 0x000fe20000011604 */
[----:B--2---:R-:W-:Y:S01]  /*1530*/  IMAD.HI.U32 R3, R20, R3, RZ ;  /* 0x0000000314037227 */ /* 0x004fe200078e00ff */
[----:B------:R-:W-:-:S04]  /*1540*/  ISETP.NE.AND P0, PT, R2, 0x1, PT ;  /* 0x000000010200780c */ /* 0x000fc80003f05270 */
[----:B----4-:R-:W-:-:S04]  /*1550*/  SHF.R.U32.HI R3, RZ, R6, R3 ;  /* 0x00000006ff037219 */ /* 0x010fc80000011603 */
[----:B------:R-:W-:Y:S02]  /*1560*/  SEL R3, R20, R3, !P0 ;  /* 0x0000000314037207 */ /* 0x000fe40004000000 */
[----:B---3--:R-:W-:-:S04]  /*1570*/  ISETP.NE.AND P1, PT, R8, 0x1, PT ;  /* 0x000000010800780c */ /* 0x008fc80003f25270 */
[----:B------:R-:W-:-:S05]  /*1580*/  SEL R4, R21, R4, !P1 ;  /* 0x0000000415047207 */ /* 0x000fca0004800000 */
[----:B------:R-:W-:Y:S02]  /*1590*/  IMAD.IADD R5, R3, 0x1, -R4 ;  /* 0x0000000103057824 */ /* 0x000fe400078e0a04 */
[----:B------:R-:W-:Y:S02]  /*15a0*/  IMAD.IADD R3, R4, 0x1, -R3 ;  /* 0x0000000104037824 */ /* 0x000fe400078e0a03 */
[----:B------:R-:W-:Y:S02]  /*15b0*/  IMAD R21, R5, R8, R21 ;  /* 0x0000000805157224 */ /* 0x000fe400078e0215 */
[----:B------:R-:W-:-:S07]  /*15c0*/  IMAD R20, R3, R2, R20 ;  /* 0x0000000203147224 */ /* 0x000fce00078e0214 */
.L_x_17:
[----:B------:R-:W-:Y:S01]  /*15d0*/  BAR.SYNC.DEFER_BLOCKING 0x0 ;  /* 0x0000000000007b1d */ /* 0x000fe20000010000 */
[----:B------:R-:W-:Y:S01]  /*15e0*/  UISETP.NE.AND UP1, UPT, UR8, 0x2, UPT ;  /* 0x000000020800788c */ /* 0x000fe2000bf25270 */
[----:B------:R-:W-:Y:S02]  /*15f0*/  ISETP.NE.OR P5, PT, R0, 0x2, !P5 ;  /* 0x000000020000780c */ /* 0x000fe40006fa5670 */
[----:B------:R-:W-:-:S06]  /*1600*/  LOP3.LUT R2, R189, 0x1f, RZ, 0xc0, !PT ;  /* 0x0000001fbd027812 */ /* 0x000fcc00078ec0ff */
[----:B------:R-:W-:Y:S05]  /*1610*/  BRA.U UP1, `(.L_x_18) ;  /* 0x0000001d01247547 */ /* 0x000fea000b800000 */
[----:B------:R-:W1:Y:S01]  /*1620*/  LDCU UR13, c[0x0][0x38c] ;  /* 0x00007180ff0d77ac */ /* 0x000e620008000800 */
[----:B------:R-:W2:Y:S01]  /*1630*/  LDC R9, c[0x0][0x370] ;  /* 0x0000dc00ff097b82 */ /* 0x000ea20000000800 */
[----:B------:R-:W-:Y:S01]  /*1640*/  PLOP3.LUT P1, PT, PT, PT, UP2, 0x80, 0x8 ;  /* 0x000000000008781c */ /* 0x000fe20003f2f028 */
[----:B------:R-:W-:Y:S01]  /*1650*/  IMAD.MOV.U32 R15, RZ, RZ, 0x1 ;  /* 0x00000001ff0f7424 */ /* 0x000fe200078e00ff */
[----:B------:R-:W-:Y:S01]  /*1660*/  ISETP.EQ.OR P4, PT, R2, RZ, P5 ;  /* 0x000000ff0200720c */ /* 0x000fe20002f82670 */
[----:B------:R-:W-:Y:S01]  /*1670*/  IMAD.MOV.U32 R14, RZ, RZ, RZ ;  /* 0x000000ffff0e7224 */ /* 0x000fe200078e00ff */
[----:B------:R-:W-:Y:S02]  /*1680*/  PLOP3.LUT P1, PT, P1, PT, PT, 0x8, 0x80 ;  /* 0x000000000080781c */ /* 0x000fe40000f2e170 */
[----:B------:R-:W-:Y:S01]  /*1690*/  CS2R R12, SRZ ;  /* 0x00000000000c7805 */ /* 0x000fe2000001ff00 */
[----:B------:R-:W-:Y:S01]  /*16a0*/  IMAD.MOV.U32 R10, RZ, RZ, 0x1 ;  /* 0x00000001ff0a7424 */ /* 0x000fe200078e00ff */
[----:B------:R-:W4:Y:S01]  /*16b0*/  LDC R0, c[0x0][0x374] ;  /* 0x0000dd00ff007b82 */ /* 0x000f220000000800 */
[----:B------:R-:W2:Y:S01]  /*16c0*/  LDCU.64 UR22, c[0x0][0x348] ;  /* 0x00006900ff1677ac */ /* 0x000ea20008000a00 */
[----:B------:R-:W-:Y:S01]  /*16d0*/  UMOV UR6, URZ ;  /* 0x000000ff00067c82 */ /* 0x000fe20008000000 */
[----:B-1----:R-:W-:-:S04]  /*16e0*/  UIADD3 UR5, UPT, UPT, UR13, 0x1f, URZ ;  /* 0x0000001f0d057890 */ /* 0x002fc8000fffe0ff */
[----:B------:R-:W-:-:S04]  /*16f0*/  USHF.R.S32.HI UR4, URZ, 0x1f, UR5 ;  /* 0x0000001fff047899 */ /* 0x000fc80008011405 */
[----:B------:R-:W-:-:S04]  /*1700*/  ULEA.HI UR4, UR4, UR5, URZ, 0x5 ;  /* 0x0000000504047291 */ /* 0x000fc8000f8f28ff */
[----:B------:R-:W-:Y:S02]  /*1710*/  USHF.R.S32.HI UR15, URZ, 0x5, UR4 ;  /* 0x00000005ff0f7899 */ /* 0x000fe40008011404 */
[----:B------:R-:W-:Y:S02]  /*1720*/  UIADD3 UR4, UPT, UPT, UR13, -0x1, URZ ;  /* 0xffffffff0d047890 */ /* 0x000fe4000fffe0ff */
[----:B------:R-:W-:Y:S02]  /*1730*/  UISETP.LT.U32.AND UP0, UPT, UR15, 0x18, UPT ;  /* 0x000000180f00788c */ /* 0x000fe4000bf01070 */
[----:B------:R-:W-:Y:S02]  /*1740*/  UISETP.GE.U32.AND UP1, UPT, UR4, -0x3f, UPT ;  /* 0xffffffc10400788c */ /* 0x000fe4000bf26070 */
[----:B------:R-:W-:Y:S02]  /*1750*/  USEL UR14, UR15, 0x18, UP0 ;  /* 0x000000180f0e7887 */ /* 0x000fe40008000000 */
[----:B------:R-:W-:-:S02]  /*1760*/  UIADD3 UR13, UPT, UPT, UR13, 0x3e, URZ ;  /* 0x0000003e0d0d7890 */ /* 0x000fc4000fffe0ff */
[----:B------:R-:W-:Y:S02]  /*1770*/  UIADD3 UR5, UPT, UPT, UR14, -0x1, URZ ;  /* 0xffffffff0e057890 */ /* 0x000fe4000fffe0ff */
[----:B------:R-:W-:-:S03]  /*1780*/  UIADD3 UR7, UPT, UPT, UR15, -UR14, URZ ;  /* 0x8000000e0f077290 */ /* 0x000fc6000fffe0ff */
[----:B------:R-:W-:-:S04]  /*1790*/  @UP1 UIADD3 UR5, UPT, UPT, UR14, URZ, URZ ;  /* 0x000000ff0e051290 */ /* 0x000fc8000fffe0ff */
[----:B--2---:R-:W-:-:S12]  /*17a0*/  UIADD3 UR5, UPT, UPT, UR5, 0x1, URZ ;  /* 0x0000000105057890 */ /* 0x004fd8000fffe0ff */
.L_x_36:
[----:B------:R-:W-:Y:S01]  /*17b0*/  UISETP.NE.AND UP0, UPT, UR37, URZ, UPT ;  /* 0x000000ff2500728c */ /* 0x000fe2000bf05270 */
[----:B------:R-:W1:Y:S08]  /*17c0*/  S2UR UR37, SR_CgaCtaId ;  /* 0x00000000002579c3 */ /* 0x000e700000008800 */
[----:B------:R-:W-:Y:S05]  /*17d0*/  BRA.U UP0, `(.L_x_19) ;  /* 0x0000000100347547 */ /* 0x000fea000b800000 */
[----:B------:R-:W2:Y:S01]  /*17e0*/  S2R R2, SR_CgaCtaId ;  /* 0x0000000000027919 */ /* 0x000ea20000008800 */
[----:B------:R-:W-:-:S04]  /*17f0*/  MOV R3, 0x400 ;  /* 0x0000040000037802 */ /* 0x000fc80000000f00 */
[----:B--2---:R-:W-:Y:S02]  /*1800*/  LEA R3, R2, R3, 0x18 ;  /* 0x0000000302037211 */ /* 0x004fe400078ec0ff */
[----:B------:R-:W-:-:S03]  /*1810*/  SHF.L.U32 R2, R10, 0x1f, RZ ;  /* 0x0000001f0a027819 */ /* 0x000fc600000006ff */
[----:B------:R-:W-:-:S04]  /*1820*/  IMAD R3, R12, 0x8, R3 ;  /* 0x000000080c037824 */ /* 0x000fc800078e0203 */
[----:B------:R-:W2:Y:S02]  /*1830*/  SYNCS.PHASECHK.TRANS64.TRYWAIT P0, [R3+URZ+0x220], R2 ;  /* 0x00022002030075a7 */ /* 0x000ea400080011ff */
[----:B--2---:R-:W-:Y:S05]  /*1840*/  @!P0 BRA `(.L_x_20) ;  /* 0x0000007400908947 */ /* 0x004fea0003800000 */
.L_x_127:
[----:B------:R-:W-:Y:S01]  /*1850*/  VIADD R12, R12, 0x1 ;  /* 0x000000010c0c7836 */ /* 0x000fe20000000000 */
[----:B------:R2:W-:Y:S04]  /*1860*/  SYNCS.ARRIVE.TRANS64.A1T0 RZ, [R3+URZ+0x210], RZ ;  /* 0x000210ff03ff79a7 */ /* 0x0005e800081000ff */
[----:B------:R-:W-:-:S04]  /*1870*/  ISETP.NE.AND P0, PT, R12, 0x2, PT ;  /* 0x000000020c00780c */ /* 0x000fc80003f05270 */
[----:B------:R-:W-:Y:S02]  /*1880*/  SEL R12, R12, RZ, P0 ;  /* 0x000000ff0c0c7207 */ /* 0x000fe40000000000 */
[----:B--2---:R-:W-:-:S04]  /*1890*/  SEL R3, RZ, 0x1, P0 ;  /* 0x00000001ff037807 */ /* 0x004fc80000000000 */
[----:B------:R-:W-:-:S07]  /*18a0*/  LOP3.LUT R10, R10, R3, RZ, 0x3c, !PT ;  /* 0x000000030a0a7212 */ /* 0x000fce00078e3cff */
.L_x_19:
[----:B------:R-:W-:Y:S01]  /*18b0*/  UMOV UR4, 0x400 ;  /* 0x0000040000047882 */ /* 0x000fe20000000000 */
[----:B------:R-:W-:Y:S01]  /*18c0*/  SHF.L.U32 R2, R15, 0x1f, RZ ;  /* 0x0000001f0f027819 */ /* 0x000fe200000006ff */
[----:B-1----:R-:W-:Y:S01]  /*18d0*/  ULEA UR4, UR37, UR4, 0x18 ;  /* 0x0000000425047291 */ /* 0x002fe2000f8ec0ff */
[----:B------:R-:W-:Y:S01]  /*18e0*/  R2UR UR35, R21 ;  /* 0x00000000152372ca */ /* 0x000fe200000e0000 */
[----:B------:R-:W-:Y:S01]  /*18f0*/  UISETP.GE.U32.AND UP0, UPT, UR13, 0x3f, UPT ;  /* 0x0000003f0d00788c */ /* 0x000fe2000bf06070 */
[----:B------:R-:W-:Y:S01]  /*1900*/  R2UR UR11, R20 ;  /* 0x00000000140b72ca */ /* 0x000fe200000e0000 */
[----:B------:R-:W-:Y:S01]  /*1910*/  ULEA UR8, UR6, UR4, 0x3 ;  /* 0x0000000406087291 */ /* 0x000fe2000f8e18ff */
[----:B------:R-:W-:-:S08]  /*1920*/  UMOV UR24, URZ ;  /* 0x000000ff00187c82 */ /* 0x000fd00008000000 */
[----:B------:R1:W2:Y:S01]  /*1930*/  SYNCS.PHASECHK.TRANS64.TRYWAIT P0, [UR8+0xc0], R2 ;  /* 0x0000c002ff0075a7 */ /* 0x0002a20008001108 */
[----:B------:R-:W-:Y:S02]  /*1940*/  USHF.L.U32 UR35, UR35, 0x7, URZ ;  /* 0x0000000723237899 */ /* 0x000fe400080006ff */
[----:B------:R-:W-:Y:S01]  /*1950*/  USHF.L.U32 UR11, UR11, 0x7, URZ ;  /* 0x000000070b0b7899 */ /* 0x000fe200080006ff */
[----:B------:R-:W-:Y:S11]  /*1960*/  BRA.U !UP0, `(.L_x_21) ;  /* 0x0000000108a47547 */ /* 0x000ff6000b800000 */
[----:B------:R-:W-:Y:S01]  /*1970*/  UMOV UR16, URZ ;  /* 0x000000ff00107c82 */ /* 0x000fe20008000000 */
[----:B------:R-:W-:-:S05]  /*1980*/  UMOV UR17, UR6 ;  /* 0x0000000600117c82 */ /* 0x000fca0008000000 */
.L_x_26:
[----:B-1----:R-:W-:Y:S01]  /*1990*/  ULEA UR33, UR17, UR4, 0x3 ;  /* 0x0000000411217291 */ /* 0x002fe2000f8e18ff */
[----:B--2---:R-:W-:Y:S01]  /*19a0*/  @!P5 MOV R3, 0x2000 ;  /* 0x000020000003d802 */ /* 0x004fe20000000f00 */
[----:B--2---:R-:W-:Y:S10]  /*19b0*/  @P0 BRA `(.L_x_22) ;  /* 0x00000000000c0947 */ /* 0x004ff40003800000 */
[----:B------:R-:W-:-:S04]  /*19c0*/  SHF.L.U32 R5, R15, 0x1f, RZ ;  /* 0x0000001f0f057819 */ /* 0x000fc800000006ff */
[----:B------:R-:W2:Y:S02]  /*19d0*/  SYNCS.PHASECHK.TRANS64.TRYWAIT P0, [UR33+0xc0], R5 ;  /* 0x0000c005ff0075a7 */ /* 0x000ea40008001121 */
[----:B--2---:R-:W-:Y:S05]  /*19e0*/  @!P0 BRA `(.L_x_23) ;  /* 0x00000074003c8947 */ /* 0x004fea0003800000 */
.L_x_22:
[----:B------:R2:W-:Y:S01]  /*19f0*/  @!P5 SYNCS.ARRIVE.TRANS64 RZ, [UR33], R3 ;  /* 0x00000003ffffd9a7 */ /* 0x0005e20008000021 */
[----:B------:R-:W-:Y:S04]  /*1a00*/  BSSY.RECONVERGENT B0, `(.L_x_24) ;  /* 0x0000003000007945 */ /* 0x000fe80003800200 */
[----:B------:R-:W-:Y:S05]  /*1a10*/  @P4 BRA `(.L_x_25) ;  /* 0x0000000000044947 */ /* 0x000fea0003800000 */
[----:B------:R-:W-:Y:S05]  /*1a20*/  BPT.TRAP 0x1 ;  /* 0x000000040000795c */ /* 0x000fea0000300000 */
.L_x_25:
[----:B------:R-:W-:Y:S05]  /*1a30*/  BSYNC.RECONVERGENT B0 ;  /* 0x0000000000007941 */ /* 0x000fea0003800200 */
.L_x_24:
[----:B------:R-:W-:Y:S02]  /*1a40*/  UIADD3 UR6, UPT, UPT, UR17, 0x1, URZ ;  /* 0x0000000111067890 */ /* 0x000fe4000fffe0ff */
[----:B------:R-:W-:Y:S02]  /*1a50*/  UIADD3 UR26, UP1, UPT, UR22, 0x80, URZ ;  /* 0x00000080161a7890 */ /* 0x000fe4000ff3e0ff */
[----:B------:R-:W-:Y:S02]  /*1a60*/  UISETP.NE.AND UP0, UPT, UR6, 0x18, UPT ;  /* 0x000000180600788c */ /* 0x000fe4000bf05270 */
[----:B------:R-:W-:Y:S02]  /*1a70*/  USHF.L.U32 UR34, UR16, 0x5, URZ ;  /* 0x0000000510227899 */ /* 0x000fe400080006ff */
[----:B------:R-:W-:Y:S02]  /*1a80*/  USEL UR9, URZ, 0x1, UP0 ;  /* 0x00000001ff097887 */ /* 0x000fe40008000000 */
[----:B------:R-:W-:-:S02]  /*1a90*/  USEL UR6, UR6, URZ, UP0 ;  /* 0x000000ff06067287 */ /* 0x000fc40008000000 */
[----:B------:R-:W-:Y:S02]  /*1aa0*/  UIADD3 UR20, UP0, UPT, UR22, 0x180, URZ ;  /* 0x0000018016147890 */ /* 0x000fe4000ff1e0ff */
[----:B------:R-:W-:Y:S01]  /*1ab0*/  ULEA UR8, UR6, UR4, 0x3 ;  /* 0x0000000406087291 */ /* 0x000fe2000f8e18ff */
[----:B------:R-:W-:Y:S01]  /*1ac0*/  LOP3.LUT R15, R15, UR9, RZ, 0x3c, !PT ;  /* 0x000000090f0f7c12 */ /* 0x000fe2000f8e3cff */
[----:B------:R-:W-:Y:S02]  /*1ad0*/  UIADD3.X UR27, UPT, UPT, URZ, UR23, URZ, UP1, !UPT ;  /* 0x00000017ff1b7290 */ /* 0x000fe40008ffe4ff */
[----:B------:R-:W-:Y:S01]  /*1ae0*/  UIADD3.X UR21, UPT, UPT, URZ, UR23, URZ, UP0, !UPT ;  /* 0x00000017ff157290 */ /* 0x000fe200087fe4ff */
[----:B-1----:R-:W-:Y:S01]  /*1af0*/  SHF.L.U32 R2, R15, 0x1f, RZ ;  /* 0x0000001f0f027819 */ /* 0x002fe200000006ff */
[----:B------:R-:W-:Y:S01]  /*1b00*/  UMOV UR18, 0x0 ;  /* 0x0000000000127882 */ /* 0x000fe20000000000 */
[----:B------:R-:W-:Y:S01]  /*1b10*/  UMOV UR19, 0x10000000 ;  /* 0x1000000000137882 */ /* 0x000fe20000000000 */
[----:B------:R-:W-:Y:S01]  /*1b20*/  UMOV UR12, UR36 ;  /* 0x00000024000c7c82 */ /* 0x000fe20008000000 */
[----:B------:R1:W1:Y:S01]  /*1b30*/  SYNCS.PHASECHK.TRANS64.TRYWAIT P0, [UR8+0xc0], R2 ;  /* 0x0000c002ff0075a7 */ /* 0x0002620008001108 */
[----:B------:R-:W-:Y:S01]  /*1b40*/  ULEA UR8, UR17, UR4, 0xc ;  /* 0x0000000411087291 */ /* 0x000fe2000f8e60ff */
[----:B------:R-:W-:Y:S01]  /*1b50*/  UMOV UR9, UR33 ;  /* 0x0000002100097c82 */ /* 0x000fe20008000000 */
[----:B------:R-:W-:-:S02]  /*1b60*/  UMOV UR10, UR34 ;  /* 0x00000022000a7c82 */ /* 0x000fc40008000000 */
[----:B------:R-:W-:Y:S02]  /*1b70*/  UIADD3 UR32, UPT, UPT, UR8, 0x8600, URZ ;  /* 0x0000860008207890 */ /* 0x000fe4000fffe0ff */
[----:B------:R-:W-:Y:S02]  /*1b80*/  UIADD3 UR8, UPT, UPT, UR8, 0x20600, URZ ;  /* 0x0002060008087890 */ /* 0x000fe4000fffe0ff */
[----:B------:R-:W-:Y:S01]  /*1b90*/  UIADD3 UR16, UPT, UPT, UR16, 0x1, URZ ;  /* 0x0000000110107890 */ /* 0x000fe2000fffe0ff */
[----:B------:R-:W-:Y:S01]  /*1ba0*/  UMOV UR24, UR5 ;  /* 0x0000000500187c82 */ /* 0x000fe20008000000 */
[----:B------:R-:W-:Y:S02]  /*1bb0*/  UMOV UR17, UR6 ;  /* 0x0000000600117c82 */ /* 0x000fe40008000000 */
[----:B------:R-:W-:Y:S01]  /*1bc0*/  UISETP.NE.AND UP0, UPT, UR16, UR5, UPT ;  /* 0x000000051000728c */ /* 0x000fe2000bf05270 */
[----:B------:R1:W-:Y:S02]  /*1bd0*/  UTMALDG.3D [UR32], [UR26], desc[UR18] ;  /* 0x000012201a0075b4 */ /* 0x0003e40008011000 */
[----:B------:R1:W-:Y:S06]  /*1be0*/  UTMALDG.3D [UR8], [UR20], desc[UR18] ;  /* 0x00001208140075b4 */ /* 0x0003ec0008011000 */
[----:B------:R-:W-:Y:S05]  /*1bf0*/  BRA.U UP0, `(.L_x_26) ;  /* 0xfffffffd00647547 */ /* 0x000fea000b83ffff */
.L_x_21:
[----:B-1----:R-:W-:Y:S01]  /*1c00*/  ULEA UR8, UR6, UR4, 0x3 ;  /* 0x0000000406087291 */ /* 0x002fe2000f8e18ff */
[----:B------:R-:W-:Y:S01]  /*1c10*/  SHF.L.U32 R2, R15, 0x1f, RZ ;  /* 0x0000001f0f027819 */ /* 0x000fe200000006ff */
[----:B------:R-:W-:Y:S01]  /*1c20*/  @!P1 SYNCS.ARRIVE.TRANS64.A1T0 RZ, [UR4+0x1a8], RZ ;  /* 0x0001a8ffffff99a7 */ /* 0x000fe20008100004 */
[----:B------:R-:W-:-:S06]  /*1c30*/  UISETP.GT.AND UP0, UPT, UR15, UR14, UPT ;  /* 0x0000000e0f00728c */ /* 0x000fcc000bf04270 */
[----:B--2---:R1:W2:Y:S03]  /*1c40*/  SYNCS.PHASECHK.TRANS64.TRYWAIT P0, [UR8+0xc0], R2 ;  /* 0x0000c002ff0075a7 */ /* 0x0042a60008001108 */
[----:B------:R-:W-:Y:S05]  /*1c50*/  BRA.U !UP0, `(.L_x_27) ;  /* 0x0000000108a87547 */ /* 0x000fea000b800000 */
[----:B------:R-:W-:Y:S01]  /*1c60*/  UIADD3 UR21, UPT, UPT, UR7, UR24, URZ ;  /* 0x0000001807157290 */ /* 0x000fe2000fffe0ff */
[----:B------:R-:W-:-:S11]  /*1c70*/  UMOV UR25, UR6 ;  /* 0x0000000600197c82 */ /* 0x000fd60008000000 */
.L_x_32:
[----:B-1----:R-:W-:Y:S01]  /*1c80*/  ULEA UR17, UR25, UR4, 0x3 ;  /* 0x0000000419117291 */ /* 0x002fe2000f8e18ff */
[----:B--2---:R-:W-:Y:S01]  /*1c90*/  @!P5 MOV R3, 0x2000 ;  /* 0x000020000003d802 */ /* 0x004fe20000000f00 */
[----:B--2---:R-:W-:Y:S10]  /*1ca0*/  @P0 BRA `(.L_x_28) ;  /* 0x00000000000c0947 */ /* 0x004ff40003800000 */
[----:B------:R-:W-:-:S04]  /*1cb0*/  SHF.L.U32 R5, R15, 0x1f, RZ ;  /* 0x0000001f0f057819 */ /* 0x000fc800000006ff */
[----:B------:R-:W2:Y:S02]  /*1cc0*/  SYNCS.PHASECHK.TRANS64.TRYWAIT P0, [UR17+0xc0], R5 ;  /* 0x0000c005ff0075a7 */ /* 0x000ea40008001111 */
[----:B--2---:R-:W-:Y:S05]  /*1cd0*/  @!P0 BRA `(.L_x_29) ;  /* 0x0000007000988947 */ /* 0x004fea0003800000 */
.L_x_28:
[----:B------:R2:W-:Y:S01]  /*1ce0*/  @!P5 SYNCS.ARRIVE.TRANS64 RZ, [UR17], R3 ;  /* 0x00000003ffffd9a7 */ /* 0x0005e20008000011 */
[----:B------:R-:W-:Y:S04]  /*1cf0*/  BSSY.RECONVERGENT B0, `(.L_x_30) ;  /* 0x0000003000007945 */ /* 0x000fe80003800200 */
[----:B------:R-:W-:Y:S05]  /*1d00*/  @P4 BRA `(.L_x_31) ;  /* 0x0000000000044947 */ /* 0x000fea0003800000 */
[----:B------:R-:W-:Y:S05]  /*1d10*/  BPT.TRAP 0x1 ;  /* 0x000000040000795c */ /* 0x000fea0000300000 */
.L_x_31:
[----:B------:R-:W-:Y:S05]  /*1d20*/  BSYNC.RECONVERGENT B0 ;  /* 0x0000000000007941 */ /* 0x000fea0003800200 */
.L_x_30:
        /* <DEDUP_REMOVED lines=20> */
[----:B------:R-:W-:Y:S01]  /*1e70*/  UIADD3 UR8, UPT, UPT, UR8, 0x20600, URZ ;  /* 0x0002060008087890 */ /* 0x000fe2000fffe0ff */
[----:B------:R-:W-:Y:S01]  /*1e80*/  UMOV UR9, UR17 ;  /* 0x0000001100097c82 */ /* 0x000fe20008000000 */
[----:B------:R-:W-:Y:S01]  /*1e90*/  UMOV UR10, UR18 ;  /* 0x00000012000a7c82 */ /* 0x000fe20008000000 */
[----:B------:R-:W-:Y:S01]  /*1ea0*/  UIADD3 UR24, UPT, UPT, UR24, 0x1, URZ ;  /* 0x0000000118187890 */ /* 0x000fe2000fffe0ff */
[----:B------:R-:W-:-:S03]  /*1eb0*/  UMOV UR25, UR6 ;  /* 0x0000000600197c82 */ /* 0x000fc60008000000 */
[----:B------:R1:W-:Y:S01]  /*1ec0*/  UTMALDG.3D [UR16], [UR30], desc[UR26] ;  /* 0x00001a101e0075b4 */ /* 0x0003e20008011000 */
[----:B------:R-:W-:Y:S01]  /*1ed0*/  UISETP.NE.AND UP0, UPT, UR24, UR21, UPT ;  /* 0x000000151800728c */ /* 0x000fe2000bf05270 */
[----:B------:R1:W-:Y:S08]  /*1ee0*/  UTMALDG.3D [UR8], [UR28], desc[UR26] ;  /* 0x00001a081c0075b4 */ /* 0x0003f00008011000 */
[----:B------:R-:W-:Y:S05]  /*1ef0*/  BRA.U UP0, `(.L_x_32) ;  /* 0xfffffffd00607547 */ /* 0x000fea000b83ffff */
.L_x_27:
[C---:B-1----:R-:W-:Y:S01]  /*1f00*/  LEA R2, R14.reuse, UR4, 0x3 ;  /* 0x000000040e027c11 */ /* 0x042fe2000f8e18ff */
[----:B------:R-:W-:Y:S01]  /*1f10*/  NOP ;  /* 0x0000000000007918 */ /* 0x000fe20000000000 */
[----:B--2---:R-:W-:Y:S02]  /*1f20*/  SHF.L.U32 R3, R13, 0x1f, RZ ;  /* 0x0000001f0d037819 */ /* 0x004fe400000006ff */
[----:B------:R-:W-:Y:S02]  /*1f30*/  LEA R4, R14, UR4, 0x4 ;  /* 0x000000040e047c11 */ /* 0x000fe4000f8e20ff */
[----:B------:R-:W1:Y:S02]  /*1f40*/  SYNCS.PHASECHK.TRANS64.TRYWAIT P0, [R2+URZ+0x1b0], R3 ;  /* 0x0001b003020075a7 */ /* 0x000e6400080011ff */
[----:B-1----:R-:W-:Y:S05]  /*1f50*/  @!P0 BRA `(.L_x_33) ;  /* 0x0000007000108947 */ /* 0x002fea0003800000 */
.L_x_130:
[----:B------:R-:W2:Y:S01]  /*1f60*/  LDS.128 R4, [R4+0x240] ;  /* 0x0002400004047984 */ /* 0x000ea20000000c00 */
[----:B---3--:R-:W-:Y:S01]  /*1f70*/  ISETP.GE.AND P0, PT, R72, 0x1, PT ;  /* 0x000000014800780c */ /* 0x008fe20003f06270 */
[----:B-1----:R-:W-:Y:S01]  /*1f80*/  VIADD R2, R2, 0x1c0 ;  /* 0x000001c002027836 */ /* 0x002fe20000000000 */
[----:B------:R-:W-:Y:S01]  /*1f90*/  @!PT LDS RZ, [RZ] ;  /* 0x00000000fffff984 */ /* 0x000fe20000000800 */
[----:B------:R-:W-:Y:S01]  /*1fa0*/  @!PT LDS RZ, [RZ] ;  /* 0x00000000fffff984 */ /* 0x000fe20000000800 */
[----:B------:R-:W-:Y:S01]  /*1fb0*/  @!PT LDS RZ, [RZ] ;  /* 0x00000000fffff984 */ /* 0x000fe20000000800 */
[----:B------:R-:W-:Y:S01]  /*1fc0*/  @!PT LDS RZ, [RZ] ;  /* 0x00000000fffff984 */ /* 0x000fe20000000800 */
[----:B------:R1:W-:Y:S06]  /*1fd0*/  MEMBAR.ALL.CTA ;  /* 0x0000000000007992 */ /* 0x0003ec0000008000 */
[----:B-1----:R-:W1:Y:S01]  /*1fe0*/  FENCE.VIEW.ASYNC.S ;  /* 0x00000000000073c6 */ /* 0x002e620000000000 */
[----:B------:R-:W-:-:S04]  /*1ff0*/  PRMT R2, RZ, 0x654, R2 ;  /* 0x00000654ff027816 */ /* 0x000fc80000000002 */
[----:B-1----:R1:W-:Y:S01]  /*2000*/  SYNCS.ARRIVE.TRANS64.RED.A1T0 RZ, [R2+URZ], RZ ;  /* 0x000000ff02ff79a7 */ /* 0x0023e200081004ff */
[----:B--2---:R-:W-:-:S13]  /*2010*/  LOP3.LUT P2, RZ, R6, 0x1, RZ, 0xc0, !PT ;  /* 0x0000000106ff7812 */ /* 0x004fda000784c0ff */
[----:B------:R-:W-:Y:S01]  /*2020*/  @P2 SHF.R.U32.HI R3, RZ, 0x10, R5 ;  /* 0x00000010ff032819 */ /* 0x000fe20000011605 */
[----:B------:R-:W-:Y:S01]  /*2030*/  VOTEU.ANY UP0, P2 ;  /* 0x0000000000ff7886 */ /* 0x000fe20001000100 */
[----:B------:R-:W-:Y:S02]  /*2040*/  @P2 MOV R11, R4 ;  /* 0x00000004000b2202 */ /* 0x000fe40000000f00 */
[----:B------:R-:W-:Y:S02]  /*2050*/  @P2 R2UR.BROADCAST UR8, R3 ;  /* 0x00000000030822ca */ /* 0x000fe400008e0000 */
[----:B------:R-:W-:-:S11]  /*2060*/  @P2 LOP3.LUT R8, R5, 0xffff, RZ, 0xc0, !PT ;  /* 0x0000ffff05082812 */ /* 0x000fd600078ec0ff */
[----:B------:R-:W-:Y:S01]  /*2070*/  @UP0 UMOV UR36, UR8 ;  /* 0x0000000800240c82 */ /* 0x000fe20008000000 */
[----:B-1----:R-:W-:Y:S05]  /*2080*/  @!P0 BRA `(.L_x_34) ;  /* 0x0000000000b88947 */ /* 0x002fea0003800000 */
[----:B------:R-:W4:Y:S01]  /*2090*/  LDC.64 R4, c[0x0][0xb18] ;  /* 0x0002c600ff047b82 */ /* 0x000f220000000a00 */
[----:B------:R-:W-:-:S07]  /*20a0*/  ISETP.NE.AND P3, PT, R72, 0x1, PT ;  /* 0x000000014800780c */ /* 0x000fce0003f65270 */
[----:B------:R-:W1:Y:S08]  /*20b0*/  LDC.64 R6, c[0x0][0xb10] ;  /* 0x0002c400ff067b82 */ /* 0x000e700000000a00 */
[----:B------:R-:W2:Y:S08]  /*20c0*/  LDC R16, c[0x0][0xb20] ;  /* 0x0002c800ff107b82 */ /* 0x000eb00000000800 */
[----:B------:R-:W3:Y:S01]  /*20d0*/  LDC R18, c[0x0][0xb0c] ;  /* 0x0002c300ff127b82 */ /* 0x000ee20000000800 */
[----:B----4-:R-:W-:Y:S01]  /*20e0*/  IMAD.HI.U32 R17, R0, R5, RZ ;  /* 0x0000000500117227 */ /* 0x010fe200078e00ff */
[----:B------:R-:W-:-:S03]  /*20f0*/  ISETP.NE.AND P0, PT, R4, 0x1, PT ;  /* 0x000000010400780c */ /* 0x000fc60003f05270 */
[----:B------:R-:W-:-:S03]  /*2100*/  IMAD.HI.U32 R5, R8, R5, RZ ;  /* 0x0000000508057227 */ /* 0x000fc600078e00ff */
[----:B------:R-:W4:Y:S01]  /*2110*/  LDC.64 R2, c[0x0][0xb28] ;  /* 0x0002ca00ff027b82 */ /* 0x000f220000000a00 */
[----:B-1----:R-:W-:-:S04]  /*2120*/  IMAD.HI.U32 R20, R9, R6, RZ ;  /* 0x0000000609147227 */ /* 0x002fc800078e00ff */
[----:B------:R-:W-:Y:S01]  /*2130*/  IMAD.HI.U32 R22, R11, R6, RZ ;  /* 0x000000060b167227 */ /* 0x000fe200078e00ff */
[----:B------:R-:W-:Y:S02]  /*2140*/  SHF.R.U32.HI R20, RZ, R7, R20 ;  /* 0x00000007ff147219 */ /* 0x000fe40000011614 */
[-C--:B--2---:R-:W-:Y:S02]  /*2150*/  SHF.R.U32.HI R17, RZ, R16.reuse, R17 ;  /* 0x00000010ff117219 */ /* 0x084fe40000011611 */
[----:B------:R-:W-:Y:S02]  /*2160*/  SHF.R.U32.HI R5, RZ, R16, R5 ;  /* 0x00000010ff057219 */ /* 0x000fe40000011605 */
[----:B------:R-:W-:Y:S02]  /*2170*/  SEL R17, R0, R17, !P0 ;  /* 0x0000001100117207 */ /* 0x000fe40004000000 */
[----:B------:R-:W-:Y:S02]  /*2180*/  SHF.R.U32.HI R22, RZ, R7, R22 ;  /* 0x00000007ff167219 */ /* 0x000fe40000011616 */
[----:B---3--:R-:W-:-:S02]  /*2190*/  ISETP.NE.AND P1, PT, R18, 0x1, PT ;  /* 0x000000011200780c */ /* 0x008fc40003f25270 */
[----:B------:R-:W-:Y:S02]  /*21a0*/  SEL R5, R8, R5, !P0 ;  /* 0x0000000508057207 */ /* 0x000fe40004000000 */
[----:B------:R-:W-:Y:S02]  /*21b0*/  SEL R19, R9, R20, !P1 ;  /* 0x0000001409137207 */ /* 0x000fe40004800000 */
[----:B------:R-:W-:Y:S01]  /*21c0*/  SEL R7, R11, R22, !P1 ;  /* 0x000000160b077207 */ /* 0x000fe20004800000 */
[----:B----4-:R-:W-:-:S04]  /*21d0*/  IMAD.HI.U32 R20, R17, R2, RZ ;  /* 0x0000000211147227 */ /* 0x010fc800078e00ff */
[----:B------:R-:W-:Y:S01]  /*21e0*/  IMAD.HI.U32 R6, R19, R2, RZ ;  /* 0x0000000213067227 */ /* 0x000fe200078e00ff */
[----:B------:R-:W-:-:S04]  /*21f0*/  @P3 SHF.R.U32.HI R17, RZ, R3, R20 ;  /* 0x00000003ff113219 */ /* 0x000fc80000011614 */
[----:B------:R-:W-:Y:S01]  /*2200*/  @P3 SHF.R.U32.HI R19, RZ, R3, R6 ;  /* 0x00000003ff133219 */ /* 0x000fe20000011606 */
[----:B------:R-:W-:-:S04]  /*2210*/  IMAD R17, R72, R17, RZ ;  /* 0x0000001148117224 */ /* 0x000fc800078e02ff */
[----:B------:R-:W-:Y:S01]  /*2220*/  IMAD R6, R72, R19, RZ ;  /* 0x0000001348067224 */ /* 0x000fe200078e02ff */
[C---:B------:R-:W-:Y:S02]  /*2230*/  ISETP.GE.AND P0, PT, R5.reuse, R17, PT ;  /* 0x000000110500720c */ /* 0x040fe40003f06270 */
[----:B------:R-:W-:Y:S02]  /*2240*/  IADD3 R17, PT, PT, -R5, RZ, RZ ;  /* 0x000000ff05117210 */ /* 0x000fe40007ffe1ff */
[----:B------:R-:W-:Y:S01]  /*2250*/  ISETP.GE.OR P0, PT, R7, R6, P0 ;  /* 0x000000060700720c */ /* 0x000fe20000706670 */
[----:B------:R-:W-:-:S04]  /*2260*/  IMAD.HI.U32 R6, R5, R2, RZ ;  /* 0x0000000205067227 */ /* 0x000fc800078e00ff */
[----:B------:R-:W-:Y:S01]  /*2270*/  IMAD R8, R4, R17, R8 ;  /* 0x0000001104087224 */ /* 0x000fe200078e0208 */
[----:B------:R-:W-:-:S04]  /*2280*/  SHF.R.U32.HI R6, RZ, R3, R6 ;  /* 0x00000003ff067219 */ /* 0x000fc80000011606 */
[----:B------:R-:W-:-:S03]  /*2290*/  SEL R6, R5, R6, !P3 ;  /* 0x0000000605067207 */ /* 0x000fc60005800000 */
[----:B------:R-:W-:-:S04]  /*22a0*/  @!P0 IMAD.HI.U32 R16, R7, R2, RZ ;  /* 0x0000000207108227 */ /* 0x000fc800078e00ff */
[----:B------:R-:W-:Y:S01]  /*22b0*/  IMAD.MOV R2, RZ, RZ, -R6 ;  /* 0x000000ffff027224 */ /* 0x000fe200078e0a06 */
[----:B------:R-:W-:-:S03]  /*22c0*/  @!P0 SHF.R.U32.HI R16, RZ, R3, R16 ;  /* 0x00000003ff108219 */ /* 0x000fc60000011610 */
[----:B------:R-:W-:Y:S01]  /*22d0*/  IMAD R2, R72, R2, R5 ;  /* 0x0000000248027224 */ /* 0x000fe200078e0205 */
        /* <DEDUP_REMOVED lines=9> */
.L_x_34:
[----:B------:R-:W1:Y:S02]  /*2370*/  LDCU UR8, c[0x0][0xb30] ;  /* 0x00016600ff0877ac */ /* 0x000e640008000800 */
[----:B-1----:R-:W-:-:S09]  /*2380*/  UISETP.NE.AND UP0, UPT, UR8, 0x1, UPT ;  /* 0x000000010800788c */ /* 0x002fd2000bf05270 */
[----:B------:R-:W-:Y:S05]  /*2390*/  BRA.U UP0, `(.L_x_35) ;  /* 0x0000000100407547 */ /* 0x000fea000b800000 */
[----:B------:R-:W1:Y:S08]  /*23a0*/  LDC.64 R4, c[0x0][0xb10] ;  /* 0x0002c400ff047b82 */ /* 0x000e700000000a00 */
[----:B------:R-:W2:Y:S08]  /*23b0*/  LDC.64 R2, c[0x0][0xb18] ;  /* 0x0002c600ff027b82 */ /* 0x000eb00000000a00 */
[----:B------:R-:W3:Y:S08]  /*23c0*/  LDC R6, c[0x0][0xb20] ;  /* 0x0002c800ff067b82 */ /* 0x000ef00000000800 */
[----:B------:R-:W4:Y:S01]  /*23d0*/  LDC R16, c[0x0][0xb0c] ;  /* 0x0002c300ff107b82 */ /* 0x000f220000000800 */
[----:B-1----:R-:W-:-:S05]  /*23e0*/  IMAD.HI.U32 R4, R11, R4, RZ ;  /* 0x000000040b047227 */ /* 0x002fca00078e00ff */
[----:B------:R-:W-:Y:S01]  /*23f0*/  SHF.R.U32.HI R4, RZ, R5, R4 ;  /* 0x00000005ff047219 */ /* 0x000fe20000011604 */
[----:B--2---:R-:W-:Y:S01]  /*2400*/  IMAD.HI.U32 R3, R8, R3, RZ ;  /* 0x0000000308037227 */ /* 0x004fe200078e00ff */
[----:B------:R-:W-:-:S04]  /*2410*/  ISETP.NE.AND P0, PT, R2, 0x1, PT ;  /* 0x000000010200780c */ /* 0x000fc80003f05270 */
[----:B---3--:R-:W-:-:S04]  /*2420*/  SHF.R.U32.HI R3, RZ, R6, R3 ;  /* 0x00000006ff037219 */ /* 0x008fc80000011603 */
[----:B------:R-:W-:Y:S02]  /*2430*/  SEL R3, R8, R3, !P0 ;  /* 0x0000000308037207 */ /* 0x000fe40004000000 */
[----:B----4-:R-:W-:-:S04]  /*2440*/  ISETP.NE.AND P1, PT, R16, 0x1, PT ;  /* 0x000000011000780c */ /* 0x010fc80003f25270 */
[----:B------:R-:W-:-:S05]  /*2450*/  SEL R4, R11, R4, !P1 ;  /* 0x000000040b047207 */ /* 0x000fca0004800000 */
[----:B------:R-:W-:Y:S02]  /*2460*/  IMAD.IADD R5, R3, 0x1, -R4 ;  /* 0x0000000103057824 */ /* 0x000fe400078e0a04 */
[----:B------:R-:W-:Y:S02]  /*2470*/  IMAD.IADD R3, R4, 0x1, -R3 ;  /* 0x0000000104037824 */ /* 0x000fe400078e0a03 */
[----:B------:R-:W-:Y:S02]  /*2480*/  IMAD R11, R5, R16, R11 ;  /* 0x00000010050b7224 */ /* 0x000fe400078e020b */
[----:B------:R-:W-:-:S07]  /*2490*/  IMAD R8, R3, R2, R8 ;  /* 0x0000000203087224 */ /* 0x000fce00078e0208 */
.L_x_35:
[----:B------:R-:W-:Y:S01]  /*24a0*/  VIADD R14, R14, 0x1 ;  /* 0x000000010e0e7836 */ /* 0x000fe20000000000 */
[----:B------:R-:W-:Y:S01]  /*24b0*/  PLOP3.LUT P1, PT, PT, PT, PT, 0x80, 0x8 ;  /* 0x000000000008781c */ /* 0x000fe20003f2f070 */
[----:B------:R-:W-:Y:S02]  /*24c0*/  IMAD.IADD R21, R11, 0x1, R170 ;  /* 0x000000010b157824 */ /* 0x000fe400078e02aa */
[----:B------:R-:W-:Y:S01]  /*24d0*/  IMAD.IADD R20, R8, 0x1, R147 ;  /* 0x0000000108147824 */ /* 0x000fe200078e0293 */
[----:B------:R-:W-:-:S04]  /*24e0*/  ISETP.NE.AND P0, PT, R14, 0x2, PT ;  /* 0x000000020e00780c */ /* 0x000fc80003f05270 */
[----:B------:R-:W-:Y:S02]  /*24f0*/  SEL R2, RZ, 0x1, P0 ;  /* 0x00000001ff027807 */ /* 0x000fe40000000000 */
[----:B------:R-:W-:Y:S02]  /*2500*/  SEL R14, R14, RZ, P0 ;  /* 0x000000ff0e0e7207 */ /* 0x000fe40000000000 */
[----:B------:R-:W-:Y:S01]  /*2510*/  LOP3.LUT R13, R13, R2, RZ, 0x3c, !PT ;  /* 0x000000020d0d7212 */ /* 0x000fe200078e3cff */
[----:B------:R-:W-:Y:S06]  /*2520*/  @P2 BRA `(.L_x_36) ;  /* 0xfffffff000a02947 */ /* 0x000fec000383ffff */
[----:B------:R-:W-:Y:S01]  /*2530*/  UIADD3 UR4, UPT, UPT, UR4, 0xc0, URZ ;  /* 0x000000c004047890 */ /* 0x000fe2000fffe0ff */
[----:B------:R-:W-:-:S03]  /*2540*/  SHF.L.U32 R3, R15, 0x1f, RZ ;  /* 0x0000001f0f037819 */ /* 0x000fc600000006ff */
[----:B------:R-:W-:-:S09]  /*2550*/  ULEA UR5, UR6, UR4, 0x3 ;  /* 0x0000000406057291 */ /* 0x000fd2000f8e18ff */
[----:B------:R-:W1:Y:S02]  /*2560*/  SYNCS.PHASECHK.TRANS64.TRYWAIT P0, [UR5], R3 ;  /* 0x00000003ff0075a7 */ /* 0x000e640008001105 */
[----:B-1----:R-:W-:Y:S05]  /*2570*/  @!P0 BRA `(.L_x_37) ;  /* 0x00000068009c8947 */ /* 0x002fea0003800000 */
.L_x_132:
[----:B------:R-:W-:-:S04]  /*2580*/  UIADD3 UR6, UPT, UPT, UR6, 0x1, URZ ;  /* 0x0000000106067890 */ /* 0x000fc8000fffe0ff */
[----:B------:R-:W-:-:S04]  /*2590*/  UISETP.NE.AND UP0, UPT, UR6, 0x18, UPT ;  /* 0x000000180600788c */ /* 0x000fc8000bf05270 */
[----:B------:R-:W-:Y:S02]  /*25a0*/  USEL UR7, URZ, 0x1, UP0 ;  /* 0x00000001ff077887 */ /* 0x000fe40008000000 */
[----:B------:R-:W-:-:S04]  /*25b0*/  USEL UR6, UR6, URZ, UP0 ;  /* 0x000000ff06067287 */ /* 0x000fc80008000000 */
[----:B------:R-:W-:Y:S01]  /*25c0*/  ULEA UR5, UR6, UR4, 0x3 ;  /* 0x0000000406057291 */ /* 0x000fe2000f8e18ff */
[----:B------:R-:W-:-:S04]  /*25d0*/  LOP3.LUT R2, R15, UR7, RZ, 0x3c, !PT ;  /* 0x000000070f027c12 */ /* 0x000fc8000f8e3cff */
[----:B-1----:R-:W-:-:S04]  /*25e0*/  SHF.L.U32 R3, R2, 0x1f, RZ ;  /* 0x0000001f02037819 */ /* 0x002fc800000006ff */
[----:B------:R-:W1:Y:S02]  /*25f0*/  SYNCS.PHASECHK.TRANS64.TRYWAIT P0, [UR5], R3 ;  /* 0x00000003ff0075a7 */ /* 0x000e640008001105 */
[----:B-1----:R-:W-:Y:S05]  /*2600*/  @!P0 BRA `(.L_x_38) ;  /* 0x0000006800908947 */ /* 0x002fea0003800000 */
.L_x_134:
        /* <DEDUP_REMOVED lines=9> */
.L_x_136:
        /* <DEDUP_REMOVED lines=9> */
.L_x_138:
        /* <DEDUP_REMOVED lines=9> */
.L_x_140:
        /* <DEDUP_REMOVED lines=9> */
.L_x_142:
        /* <DEDUP_REMOVED lines=9> */
.L_x_144:
        /* <DEDUP_REMOVED lines=9> */
.L_x_146:
        /* <DEDUP_REMOVED lines=9> */
.L_x_148:
        /* <DEDUP_REMOVED lines=9> */
.L_x_150:
        /* <DEDUP_REMOVED lines=9> */
.L_x_152:
        /* <DEDUP_REMOVED lines=9> */
.L_x_154:
        /* <DEDUP_REMOVED lines=9> */
.L_x_156:
        /* <DEDUP_REMOVED lines=9> */
.L_x_158:
        /* <DEDUP_REMOVED lines=9> */
.L_x_160:
        /* <DEDUP_REMOVED lines=9> */
.L_x_162:
        /* <DEDUP_REMOVED lines=9> */
.L_x_164:
        /* <DEDUP_REMOVED lines=9> */
.L_x_166:
        /* <DEDUP_REMOVED lines=9> */
.L_x_168:
        /* <DEDUP_REMOVED lines=9> */
.L_x_170:
        /* <DEDUP_REMOVED lines=9> */
.L_x_172:
        /* <DEDUP_REMOVED lines=9> */
.L_x_174:
        /* <DEDUP_REMOVED lines=9> */
.L_x_176:
[----:B------:R-:W-:-:S04]  /*31e0*/  UIADD3 UR6, UPT, UPT, UR6, 0x1, URZ ;  /* 0x0000000106067890 */ /* 0x000fc8000fffe0ff */
[----:B------:R-:W-:-:S04]  /*31f0*/  UISETP.NE.AND UP0, UPT, UR6, 0x18, UPT ;  /* 0x000000180600788c */ /* 0x000fc8000bf05270 */
[----:B------:R-:W-:Y:S02]  /*3200*/  USEL UR5, URZ, 0x1, UP0 ;  /* 0x00000001ff057887 */ /* 0x000fe40008000000 */
[----:B------:R-:W-:-:S04]  /*3210*/  USEL UR6, UR6, URZ, UP0 ;  /* 0x000000ff06067287 */ /* 0x000fc80008000000 */
[----:B------:R-:W-:Y:S01]  /*3220*/  ULEA UR6, UR6, UR4, 0x3 ;  /* 0x0000000406067291 */ /* 0x000fe2000f8e18ff */
[----:B-1----:R-:W-:-:S04]  /*3230*/  LOP3.LUT R3, R2, UR5, RZ, 0x3c, !PT ;  /* 0x0000000502037c12 */ /* 0x002fc8000f8e3cff */
[----:B------:R-:W-:Y:S01]  /*3240*/  SHF.L.U32 R3, R3, 0x1f, RZ ;  /* 0x0000001f03037819 */ /* 0x000fe200000006ff */
[----:B----4-:R-:W-:-:S07]  /*3250*/  IMAD.U32 R0, RZ, RZ, UR6 ;  /* 0x00000006ff007e24 */ /* 0x010fce000f8e00ff */
.L_x_60:
[----:B-1----:R1:W2:Y:S02]  /*3260*/  SYNCS.PHASECHK.TRANS64.TRYWAIT P0, [R0+URZ], R3 ;  /* 0x00000003000075a7 */ /* 0x0022a400080011ff */
[----:B--2---:R-:W-:Y:S05]  /*3270*/  @!P0 NANOSLEEP.SYNCS 0x989680 ;  /* 0x009896800000895d */ /* 0x004fea0003900000 */
[----:B------:R-:W2:Y:S02]  /*3280*/  @!P0 SYNCS.PHASECHK.TRANS64 P0, [R0+URZ], R3 ;  /* 0x00000003000085a7 */ /* 0x000ea400080010ff */
[----:B--2---:R-:W-:Y:S05]  /*3290*/  @P0 EXIT ;  /* 0x000000000000094d */ /* 0x004fea0003800000 */
[----:B------:R-:W-:Y:S05]  /*32a0*/  BRA `(.L_x_60) ;  /* 0xfffffffc00ec7947 */ /* 0x000fea000383ffff */
.L_x_18:
[----:B------:R-:W-:-:S04]  /*32b0*/  UISETP.NE.AND UP1, UPT, UR37, URZ, UPT ;  /* 0x000000ff2500728c */ /* 0x000fc8000bf25270 */
[----:B------:R-:W-:-:S09]  /*32c0*/  UISETP.NE.OR UP1, UPT, UR8, 0x1, UP1 ;  /* 0x000000010800788c */ /* 0x000fd20008f25670 */
[----:B------:R-:W-:Y:S05]  /*32d0*/  BRA.U UP1, `(.L_x_61) ;  /* 0x0000000501487547 */ /* 0x000fea000b800000 */
[----:B------:R-:W-:Y:S01]  /*32e0*/  ISETP.NE.AND P2, PT, R2, RZ, PT ;  /* 0x000000ff0200720c */ /* 0x000fe20003f45270 */
[----:B------:R-:W-:Y:S01]  /*32f0*/  IMAD.MOV.U32 R12, RZ, RZ, 0x1 ;  /* 0x00000001ff0c7424 */ /* 0x000fe200078e00ff */
[----:B------:R-:W-:Y:S02]  /*3300*/  CS2R R10, SRZ ;  /* 0x00000000000a7805 */ /* 0x000fe4000001ff00 */
[----:B------:R-:W-:Y:S01]  /*3310*/  CS2R R8, SRZ ;  /* 0x0000000000087805 */ /* 0x000fe2000001ff00 */
[----:B------:R-:W-:Y:S01]  /*3320*/  UMOV UR4, 0x400 ;  /* 0x0000040000047882 */ /* 0x000fe20000000000 */
[----:B------:R-:W-:Y:S01]  /*3330*/  UMOV UR6, URZ ;  /* 0x000000ff00067c82 */ /* 0x000fe20008000000 */
[----:B------:R-:W-:-:S12]  /*3340*/  ULEA UR37, UR37, UR4, 0x18 ;  /* 0x0000000425257291 */ /* 0x000fd8000f8ec0ff */
.L_x_65:
[----:B------:R-:W-:Y:S02]  /*3350*/  LEA R0, R8, UR37, 0x3 ;  /* 0x0000002508007c11 */ /* 0x000fe4000f8e18ff */
[----:B------:R-:W-:-:S03]  /*3360*/  SHF.L.U32 R5, R9, 0x1f, RZ ;  /* 0x0000001f09057819 */ /* 0x000fc600000006ff */
[----:B------:R-:W-:Y:S01]  /*3370*/  VIADD R4, R0, 0x220 ;  /* 0x0000022000047836 */ /* 0x000fe20000000000 */
[----:B------:R-:W1:Y:S02]  /*3380*/  SYNCS.PHASECHK.TRANS64.TRYWAIT P0, [R0+URZ+0x210], R5 ;  /* 0x00021005000075a7 */ /* 0x000e6400080011ff */
[----:B-1----:R-:W-:Y:S05]  /*3390*/  @!P0 BRA `(.L_x_62) ;  /* 0x00000064003c8947 */ /* 0x002fea0003800000 */
.L_x_177:
[----:B------:R-:W-:Y:S01]  /*33a0*/  ULEA UR5, UR6, UR37, 0x3 ;  /* 0x0000002506057291 */ /* 0x000fe2000f8e18ff */
[----:B------:R-:W-:Y:S02]  /*33b0*/  PRMT R4, RZ, 0x654, R4 ;  /* 0x00000654ff047816 */ /* 0x000fe40000000004 */
[----:B-1----:R-:W-:Y:S01]  /*33c0*/  SHF.L.U32 R5, R12, 0x1f, RZ ;  /* 0x0000001f0c057819 */ /* 0x002fe200000006ff */
[----:B------:R-:W-:Y:S01]  /*33d0*/  UIADD3 UR4, UPT, UPT, UR5, 0x1b0, URZ ;  /* 0x000001b005047890 */ /* 0x000fe2000fffe0ff */
[----:B------:R1:W-:Y:S05]  /*33e0*/  SYNCS.ARRIVE.TRANS64.RED.A1T0 RZ, [R4+URZ], RZ ;  /* 0x000000ff04ff79a7 */ /* 0x0003ea00081004ff */
[----:B------:R-:W-:Y:S01]  /*33f0*/  IMAD.U32 R7, RZ, RZ, UR4 ;  /* 0x00000004ff077e24 */ /* 0x000fe2000f8e00ff */
[----:B------:R-:W2:Y:S04]  /*3400*/  SYNCS.PHASECHK.TRANS64.TRYWAIT P0, [UR5+0x1c0], R5 ;  /* 0x0001c005ff0075a7 */ /* 0x000ea80008001105 */
[----:B------:R-:W-:Y:S01]  /*3410*/  PRMT R6, R2, 0x654, R7 ;  /* 0x0000065402067816 */ /* 0x000fe20000000007 */
[----:B-1----:R-:W-:Y:S01]  /*3420*/  @!P2 IMAD.MOV.U32 R4, RZ, RZ, 0x10 ;  /* 0x00000010ff04a424 */ /* 0x002fe200078e00ff */
[----:B--2---:R-:W-:Y:S06]  /*3430*/  @!P0 BRA `(.L_x_63) ;  /* 0x0000006400288947 */ /* 0x004fec0003800000 */
.L_x_179:
[----:B------:R-:W-:Y:S01]  /*3440*/  ULEA UR4, UR6, UR37, 0x4 ;  /* 0x0000002506047291 */ /* 0x000fe2000f8e20ff */
[----:B------:R-:W-:Y:S01]  /*3450*/  SEL R3, R6, R3, !P2 ;  /* 0x0000000306037207 */ /* 0x000fe20005000000 */
[----:B------:R-:W-:Y:S01]  /*3460*/  UIADD3 UR5, UPT, UPT, UR5, 0x1b0, URZ ;  /* 0x000001b005057890 */ /* 0x000fe2000fffe0ff */
[----:B-1----:R-:W-:Y:S01]  /*3470*/  LEA R0, R11, UR37, 0x3 ;  /* 0x000000250b007c11 */ /* 0x002fe2000f8e18ff */
[----:B------:R-:W-:Y:S01]  /*3480*/  UIADD3 UR4, UPT, UPT, UR4, 0x240, URZ ;  /* 0x0000024004047890 */ /* 0x000fe2000fffe0ff */
[----:B------:R-:W-:Y:S01]  /*3490*/  SHF.L.U32 R5, R10, 0x1f, RZ ;  /* 0x0000001f0a057819 */ /* 0x000fe200000006ff */
[----:B------:R1:W-:Y:S01]  /*34a0*/  @!P2 SYNCS.ARRIVE.TRANS64.RED RZ, [R3+URZ], R4 ;  /* 0x0000000403ffa9a7 */ /* 0x0003e200080004ff */
[----:B------:R-:W-:Y:S01]  /*34b0*/  UIADD3 UR6, UPT, UPT, UR6, 0x1, URZ ;  /* 0x0000000106067890 */ /* 0x000fe2000fffe0ff */
[----:B------:R-:W-:-:S03]  /*34c0*/  VIADD R8, R8, 0x1 ;  /* 0x0000000108087836 */ /* 0x000fc60000000000 */
[----:B------:R-:W-:Y:S02]  /*34d0*/  UISETP.NE.AND UP0, UPT, UR6, 0x2, UPT ;  /* 0x000000020600788c */ /* 0x000fe4000bf05270 */
[----:B------:R-:W-:Y:S06]  /*34e0*/  UGETNEXTWORKID.BROADCAST [UR4], [UR5] ;  /* 0x00000000040073ca */ /* 0x000fec0008000100 */
[----:B------:R-:W-:Y:S01]  /*34f0*/  USEL UR4, URZ, 0x1, UP0 ;  /* 0x00000001ff047887 */ /* 0x000fe20008000000 */
[----:B------:R-:W-:Y:S01]  /*3500*/  ISETP.NE.AND P0, PT, R8, 0x2, PT ;  /* 0x000000020800780c */ /* 0x000fe20003f05270 */
[----:B------:R-:W-:Y:S01]  /*3510*/  USEL UR6, UR6, URZ, UP0 ;  /* 0x000000ff06067287 */ /* 0x000fe20008000000 */
[----:B------:R-:W2:Y:S03]  /*3520*/  SYNCS.PHASECHK.TRANS64.TRYWAIT P1, [R0+URZ+0x1b0], R5 ;  /* 0x0001b005000075a7 */ /* 0x000ea600080211ff */
[----:B------:R-:W-:Y:S01]  /*3530*/  LOP3.LUT R12, R12, UR4, RZ, 0x3c, !PT ;  /* 0x000000040c0c7c12 */ /* 0x000fe2000f8e3cff */
[----:B-12---:R-:W-:Y:S07]  /*3540*/  @!P1 BRA `(.L_x_64) ;  /* 0x0000006000fc9947 */ /* 0x006fee0003800000 */
.L_x_180:
[C---:B------:R-:W-:Y:S01]  /*3550*/  LEA R4, R11.reuse, UR37, 0x4 ;  /* 0x000000250b047c11 */ /* 0x040fe2000f8e20ff */
[----:B-1----:R-:W-:Y:S01]  /*3560*/  VIADD R0, R0, 0x1c0 ;  /* 0x000001c000007836 */ /* 0x002fe20000000000 */
[----:B------:R-:W-:Y:S01]  /*3570*/  SEL R8, R8, RZ, P0 ;  /* 0x000000ff08087207 */ /* 0x000fe20000000000 */
[----:B------:R-:W-:-:S03]  /*3580*/  VIADD R11, R11, 0x1 ;  /* 0x000000010b0b7836 */ /* 0x000fc60000000000 */
[----:B------:R-:W1:Y:S01]  /*3590*/  LDS.128 R4, [R4+0x240] ;  /* 0x0002400004047984 */ /* 0x000e620000000c00 */
[----:B------:R-:W-:Y:S02]  /*35a0*/  PRMT R0, RZ, 0x654, R0 ;  /* 0x00000654ff007816 */ /* 0x000fe40000000000 */
[C---:B------:R-:W-:Y:S01]  /*35b0*/  ISETP.NE.AND P1, PT, R11.reuse, 0x2, PT ;  /* 0x000000020b00780c */ /* 0x040fe20003f25270 */
[----:B------:R-:W-:Y:S01]  /*35c0*/  @!PT LDS RZ, [RZ] ;  /* 0x00000000fffff984 */ /* 0x000fe20000000800 */
[----:B------:R-:W-:Y:S01]  /*35d0*/  @!PT LDS RZ, [RZ] ;  /* 0x00000000fffff984 */ /* 0x000fe20000000800 */
[----:B------:R-:W-:Y:S01]  /*35e0*/  @!PT LDS RZ, [RZ] ;  /* 0x00000000fffff984 */ /* 0x000fe20000000800 */
[----:B------:R-:W-:Y:S01]  /*35f0*/  @!PT LDS RZ, [RZ] ;  /* 0x00000000fffff984 */ /* 0x000fe20000000800 */
[----:B------:R2:W-:Y:S06]  /*3600*/  MEMBAR.ALL.CTA ;  /* 0x0000000000007992 */ /* 0x0005ec0000008000 */
[----:B--2---:R-:W2:Y:S01]  /*3610*/  FENCE.VIEW.ASYNC.S ;  /* 0x00000000000073c6 */ /* 0x004ea20000000000 */
[----:B------:R-:W-:Y:S01]  /*3620*/  SEL R11, R11, RZ, P1 ;  /* 0x000000ff0b0b7207 */ /* 0x000fe20000800000 */
[----:B--2---:R2:W-:Y:S01]  /*3630*/  SYNCS.ARRIVE.TRANS64.RED.A1T0 RZ, [R0+URZ], RZ ;  /* 0x000000ff00ff79a7 */ /* 0x0045e200081004ff */
[----:B-1----:R-:W-:-:S02]  /*3640*/  LOP3.LUT P3, RZ, R6, 0x1, RZ, 0xc0, !PT ;  /* 0x0000000106ff7812 */ /* 0x002fc4000786c0ff */
[----:B------:R-:W-:-:S04]  /*3650*/  SEL R5, RZ, 0x1, P1 ;  /* 0x00000001ff057807 */ /* 0x000fc80000800000 */
[----:B------:R-:W-:Y:S02]  /*3660*/  LOP3.LUT R10, R10, R5, RZ, 0x3c, !PT ;  /* 0x000000050a0a7212 */ /* 0x000fe400078e3cff */
[----:B--2---:R-:W-:-:S04]  /*3670*/  SEL R0, RZ, 0x1, P0 ;  /* 0x00000001ff007807 */ /* 0x004fc80000000000 */
[----:B------:R-:W-:Y:S01]  /*3680*/  LOP3.LUT R9, R9, R0, RZ, 0x3c, !PT ;  /* 0x0000000009097212 */ /* 0x000fe200078e3cff */
[----:B------:R-:W-:Y:S06]  /*3690*/  @P3 BRA `(.L_x_65) ;  /* 0xfffffffc002c3947 */ /* 0x000fec000383ffff */
[----:B------:R-:W-:Y:S01]  /*36a0*/  ULEA UR5, UR6, UR37, 0x3 ;  /* 0x0000002506057291 */ /* 0x000fe2000f8e18ff */
[----:B------:R-:W-:-:S08]  /*36b0*/  SHF.L.U32 R3, R12, 0x1f, RZ ;  /* 0x0000001f0c037819 */ /* 0x000fd000000006ff */
[----:B------:R-:W1:Y:S02]  /*36c0*/  SYNCS.PHASECHK.TRANS64 P0, [UR5+0x1c0], R3 ;  /* 0x0001c003ff0075a7 */ /* 0x000e640008001005 */
[----:B-1----:R-:W-:Y:S05]  /*36d0*/  @P0 BRA `(.L_x_66) ;  /* 0x0000000000080947 */ /* 0x002fea0003800000 */
[----:B------:R-:W1:Y:S02]  /*36e0*/  SYNCS.PHASECHK.TRANS64.TRYWAIT P0, [UR5+0x1c0], R3 ;  /* 0x0001c003ff0075a7 */ /* 0x000e640008001105 */
[----:B-1----:R-:W-:Y:S05]  /*36f0*/  @!P0 BRA `(.L_x_67) ;  /* 0x0000006000a48947 */ /* 0x002fea0003800000 */
.L_x_66:
[----:B------:R-:W-:-:S04]  /*3700*/  UIADD3 UR4, UPT, UPT, UR6, 0x1, URZ ;  /* 0x0000000106047890 */ /* 0x000fc8000fffe0ff */
[----:B------:R-:W-:-:S04]  /*3710*/  UISETP.NE.AND UP0, UPT, UR4, 0x2, UPT ;  /* 0x000000020400788c */ /* 0x000fc8000bf05270 */
[----:B------:R-:W-:Y:S02]  /*3720*/  USEL UR7, URZ, 0x1, UP0 ;  /* 0x00000001ff077887 */ /* 0x000fe40008000000 */
[----:B------:R-:W-:-:S04]  /*3730*/  USEL UR4, UR4, URZ, UP0 ;  /* 0x000000ff04047287 */ /* 0x000fc80008000000 */
[----:B------:R-:W-:Y:S01]  /*3740*/  ULEA UR4, UR4, UR37, 0x3 ;  /* 0x0000002504047291 */ /* 0x000fe2000f8e18ff */
[----:B-1----:R-:W-:-:S04]  /*3750*/  LOP3.LUT R3, R12, UR7, RZ, 0x3c, !PT ;  /* 0x000000070c037c12 */ /* 0x002fc8000f8e3cff */
[----:B------:R-:W-:-:S04]  /*3760*/  SHF.L.U32 R0, R3, 0x1f, RZ ;  /* 0x0000001f03007819 */ /* 0x000fc800000006ff */
[----:B------:R-:W1:Y:S02]  /*3770*/  SYNCS.PHASECHK.TRANS64 P0, [UR4+0x1c0], R0 ;  /* 0x0001c000ff0075a7 */ /* 0x000e640008001004 */
[----:B-1----:R-:W-:Y:S05]  /*3780*/  @P0 EXIT ;  /* 0x000000000000094d */ /* 0x002fea0003800000 */
[----:B------:R-:W-:Y:S02]  /*3790*/  SHF.L.U32 R3, R3, 0x1f, RZ ;  /* 0x0000001f03037819 */ /* 0x000fe400000006ff */
[----:B------:R-:W-:-:S07]  /*37a0*/  MOV R0, UR4 ;  /* 0x0000000400007c02 */ /* 0x000fce0008000f00 */
.L_x_68:
[----:B-1----:R1:W2:Y:S02]  /*37b0*/  SYNCS.PHASECHK.TRANS64.TRYWAIT P0, [R0+URZ+0x1c0], R3 ;  /* 0x0001c003000075a7 */ /* 0x0022a400080011ff */
[----:B--2---:R-:W-:Y:S05]  /*37c0*/  @!P0 NANOSLEEP.SYNCS 0x989680 ;  /* 0x009896800000895d */ /* 0x004fea0003900000 */
[----:B------:R-:W2:Y:S02]  /*37d0*/  @!P0 SYNCS.PHASECHK.TRANS64 P0, [R0+URZ+0x1c0], R3 ;  /* 0x0001c003000085a7 */ /* 0x000ea400080010ff */
[----:B--2---:R-:W-:Y:S05]  /*37e0*/  @P0 EXIT ;  /* 0x000000000000094d */ /* 0x004fea0003800000 */
[----:B------:R-:W-:Y:S05]  /*37f0*/  BRA `(.L_x_68) ;  /* 0xfffffffc00ec7947 */ /* 0x000fea000383ffff */
.L_x_61:
[----:B------:R-:W-:-:S09]  /*3800*/  UISETP.NE.AND UP1, UPT, UR8, URZ, UPT ;  /* 0x000000ff0800728c */ /* 0x000fd2000bf25270 */
[----:B------:R-:W-:Y:S05]  /*3810*/  BRA.U UP1, `(.L_x_69) ;  /* 0x0000000d01607547 */ /* 0x000fea000b800000 */
[----:B------:R-:W-:Y:S01]  /*3820*/  UMOV UR4, 0x40 ;  /* 0x0000004000047882 */ /* 0x000fe20000000000 */
[----:B------:R-:W-:Y:S01]  /*3830*/  NOP ;  /* 0x0000000000007918 */ /* 0x000fe20000000000 */
[----:B------:R-:W-:Y:S01]  /*3840*/  ULEA UR4, UR37, UR4, 0x18 ;  /* 0x0000000425047291 */ /* 0x000fe2000f8ec0ff */
[----:B------:R-:W-:Y:S02]  /*3850*/  UMOV UR5, 0x400 ;  /* 0x0000040000057882 */ /* 0x000fe40000000000 */
[----:B------:R-:W-:-:S06]  /*3860*/  ULEA UR37, UR37, UR5, 0x18 ;  /* 0x0000000525257291 */ /* 0x000fcc000f8ec0ff */
[----:B------:R-:W1:Y:S02]  /*3870*/  LDS.U8 R0, [UR4+0x1c] ;  /* 0x00001c04ff007984 */ /* 0x000e640008000000 */
[----:B-1----:R-:W-:-:S13]  /*3880*/  ISETP.NE.AND P0, PT, R0, RZ, PT ;  /* 0x000000ff0000720c */ /* 0x002fda0003f05270 */
[----:B------:R-:W-:Y:S05]  /*3890*/  @P0 BRA `(.L_x_70) ;  /* 0x0000000000580947 */ /* 0x000fea0003800000 */
[----:B------:R-:W-:-:S13]  /*38a0*/  ELECT P0, URZ, PT ;  /* 0x0000000000ff782f */ /* 0x000fda0003800000 */
[----:B------:R-:W-:Y:S05]  /*38b0*/  @!P0 BRA `(.L_x_71) ;  /* 0x0000000000608947 */ /* 0x000fea0003800000 */
[----:B------:R-:W-:Y:S01]  /*38c0*/  UMOV UR5, 0x10 ;  /* 0x0000001000057882 */ /* 0x000fe20000000000 */
[----:B------:R-:W-:Y:S01]  /*38d0*/  HFMA2 R0, -RZ, RZ, 0, 5.9604644775390625e-08 ;  /* 0x00000001ff007431 */ /* 0x000fe200000001ff */
[----:B------:R-:W-:-:S03]  /*38e0*/  MOV R2, 0xffff ;  /* 0x0000ffff00027802 */ /* 0x000fc60000000f00 */
[----:B------:R-:W-:Y:S04]  /*38f0*/  DEPBAR.LE SB1, 0x36 ;  /* 0x00009d800000791a */ /* 0x000fe80000000000 */
[----:B------:R-:W1:Y:S02]  /*3900*/  UTCATOMSWS.FIND_AND_SET.ALIGN UP0, UR5, UR5 ;  /* 0x00000005000575e3 */ /* 0x000e640008000800 */
[----:B-1----:R-:W-:Y:S01]  /*3910*/  MOV R3, UR5 ;  /* 0x0000000500037c02 */ /* 0x002fe20008000f00 */
[----:B------:R-:W-:Y:S06]  /*3920*/  BRA.U UP0, `(.L_x_72) ;  /* 0x0000000100187547 */ /* 0x000fec000b800000 */
.L_x_73:
[----:B------:R-:W-:Y:S05]  /*3930*/  NANOSLEEP 0x64 ;  /* 0x000000640000795d */ /* 0x000fea0003800000 */
[----:B------:R-:W-:-:S05]  /*3940*/  UMOV UR5, 0x10 ;  /* 0x0000001000057882 */ /* 0x000fca0000000000 */
[----:B------:R-:W-:Y:S04]  /*3950*/  DEPBAR.LE SB1, 0x36 ;  /* 0x00009d800000791a */ /* 0x000fe80000000000 */
[----:B------:R-:W1:Y:S02]  /*3960*/  UTCATOMSWS.FIND_AND_SET.ALIGN UP0, UR5, UR5 ;  /* 0x00000005000575e3 */ /* 0x000e640008000800 */
[----:B-1----:R-:W-:Y:S01]  /*3970*/  MOV R3, UR5 ;  /* 0x0000000500037c02 */ /* 0x002fe20008000f00 */
[----:B------:R-:W-:Y:S05]  /*3980*/  BRA.U !UP0, `(.L_x_73) ;  /* 0xfffffffd08e87547 */ /* 0x000fea000b83ffff */
.L_x_72:
[-C--:B------:R-:W-:Y:S02]  /*3990*/  SHF.L.U32 R2, R2, R3.reuse, RZ ;  /* 0x0000000302027219 */ /* 0x080fe400000006ff */
[----:B------:R-:W-:Y:S01]  /*39a0*/  SHF.L.U32 R0, R0, R3, RZ ;  /* 0x0000000300007219 */ /* 0x000fe200000006ff */
[----:B------:R-:W-:Y:S02]  /*39b0*/  IMAD.SHL.U32 R3, R3, 0x20, RZ ;  /* 0x0000002003037824 */ /* 0x000fe400078e00ff */
[----:B------:R1:W-:Y:S04]  /*39c0*/  ATOMS.OR RZ, [UR4+0x14], R2 ;  /* 0x00001402ffff798c */ /* 0x0003e8000b000004 */
[----:B------:R1:W-:Y:S04]  /*39d0*/  ATOMS.OR RZ, [UR4+0x18], R0 ;  /* 0x00001800ffff798c */ /* 0x0003e8000b000004 */
[----:B------:R1:W-:Y:S01]  /*39e0*/  STS [UR37+0x260], R3 ;  /* 0x00026003ff007988 */ /* 0x0003e20008000825 */
[----:B------:R-:W-:Y:S05]  /*39f0*/  BRA `(.L_x_71) ;  /* 0x0000000000107947 */ /* 0x000fea0003800000 */
.L_x_70:
[----:B------:R-:W-:Y:S02]  /*3a00*/  MOV R0, 0xffffffff ;  /* 0xffffffff00007802 */ /* 0x000fe40000000f00 */
[----:B------:R-:W-:-:S03]  /*3a10*/  MOV R2, 0x3a40 ;  /* 0x00003a4000027802 */ /* 0x000fc60000000f00 */
[----:B------:R1:W-:Y:S04]  /*3a20*/  STS [UR37+0x260], R0 ;  /* 0x00026000ff007988 */ /* 0x0003e80008000825 */
[----:B-1-3-5:R-:W-:Y:S05]  /*3a30*/  CALL.REL.NOINC `($__internal_1_$__cuda_sm10x_tcgen05_guardrail_trap_phase_invalid_during_alloc) ;  /* 0x0000006400607944 */ /* 0x02afea0003c00000 */
.L_x_71:
[----:B------:R-:W-:Y:S05]  /*3a40*/  WARPSYNC.ALL ;  /* 0x0000000000007948 */ /* 0x000fea0003800000 */
[----:B------:R-:W2:Y:S01]  /*3a50*/  S2UR UR6, SR_CgaCtaId ;  /* 0x00000000000679c3 */ /* 0x000ea20000008800 */
[----:B------:R-:W-:Y:S01]  /*3a60*/  UMOV UR4, 0x400 ;  /* 0x0000040000047882 */ /* 0x000fe20000000000 */
[----:B------:R-:W-:-:S06]  /*3a70*/  NOP ;  /* 0x0000000000007918 */ /* 0x000fcc0000000000 */
[----:B------:R-:W-:Y:S06]  /*3a80*/  BAR.ARV 0x6, 0xa0 ;  /* 0x0182800000007b1d */ /* 0x000fec0000002000 */
[----:B------:R-:W4:Y:S01]  /*3a90*/  LDCU UR7, c[0x0][0x38c] ;  /* 0x00007180ff0777ac */ /* 0x000f220008000800 */
[----:B------:R-:W-:Y:S01]  /*3aa0*/  IMAD.MOV.U32 R11, RZ, RZ, 0x1 ;  /* 0x00000001ff0b7424 */ /* 0x000fe200078e00ff */
[----:B------:R-:W-:Y:S01]  /*3ab0*/  CS2R R8, SRZ ;  /* 0x0000000000087805 */ /* 0x000fe2000001ff00 */
[----:B------:R-:W-:Y:S01]  /*3ac0*/  IMAD.MOV.U32 R10, RZ, RZ, RZ ;  /* 0x000000ffff0a7224 */ /* 0x000fe200078e00ff */
[----:B------:R-:W-:Y:S01]  /*3ad0*/  UMOV UR18, URZ ;  /* 0x000000ff00127c82 */ /* 0x000fe20008000000 */
[----:B------:R-:W-:Y:S01]  /*3ae0*/  UMOV UR17, URZ ;  /* 0x000000ff00117c82 */ /* 0x000fe20008000000 */
[----:B------:R-:W-:Y:S01]  /*3af0*/  UMOV UR20, 0x0 ;  /* 0x0000000000147882 */ /* 0x000fe20000000000 */
[----:B------:R-:W-:Y:S01]  /*3b00*/  UMOV UR21, 0x8200090 ;  /* 0x0820009000157882 */ /* 0x000fe20000000000 */
[----:B--2---:R-:W-:Y:S01]  /*3b10*/  ULEA UR6, UR6, UR4, 0x18 ;  /* 0x0000000406067291 */ /* 0x004fe2000f8ec0ff */
[----:B------:R-:W2:Y:S03]  /*3b20*/  LDCU UR4, c[0x0][0x38c] ;  /* 0x00007180ff0477ac */ /* 0x000ea60008000800 */
[----:B------:R-:W-:-:S02]  /*3b30*/  UIADD3 UR11, UPT, UPT, UR6, 0x8600, URZ ;  /* 0x00008600060b7890 */ /* 0x000fc4000fffe0ff */
[----:B----4-:R-:W-:-:S03]  /*3b40*/  UIADD3 UR7, UPT, UPT, UR7, 0x1f, URZ ;  /* 0x0000001f07077890 */ /* 0x010fc6000fffe0ff */
[----:B-1----:R-:W1:Y:S01]  /*3b50*/  LDS R0, [UR6+0x260] ;  /* 0x00026006ff007984 */ /* 0x002e620008000800 */
[----:B------:R-:W-:Y:S02]  /*3b60*/  UIADD3 UR12, UPT, UPT, UR6, 0x20600, URZ ;  /* 0x00020600060c7890 */ /* 0x000fe4000fffe0ff */
[----:B------:R-:W-:Y:S02]  /*3b70*/  USHF.R.S32.HI UR5, URZ, 0x1f, UR7 ;  /* 0x0000001fff057899 */ /* 0x000fe40008011407 */
[----:B------:R-:W-:Y:S02]  /*3b80*/  USHF.R.U32.HI UR11, URZ, 0x4, UR11 ;  /* 0x00000004ff0b7899 */ /* 0x000fe4000801160b */
[----:B------:R-:W-:Y:S02]  /*3b90*/  ULEA.HI UR5, UR5, UR7, URZ, 0x5 ;  /* 0x0000000705057291 */ /* 0x000fe4000f8f28ff */
[----:B------:R-:W-:Y:S02]  /*3ba0*/  USHF.R.U32.HI UR12, URZ, 0x4, UR12 ;  /* 0x00000004ff0c7899 */ /* 0x000fe4000801160c */
[----:B------:R-:W-:-:S02]  /*3bb0*/  USHF.R.S32.HI UR5, URZ, 0x5, UR5 ;  /* 0x00000005ff057899 */ /* 0x000fc40008011405 */
[----:B------:R-:W-:Y:S02]  /*3bc0*/  ULOP3.LUT UR11, UR11, 0x3fff, URZ, 0xc0, !UPT ;  /* 0x00003fff0b0b7892 */ /* 0x000fe4000f8ec0ff */
[----:B------:R-:W-:Y:S02]  /*3bd0*/  UISETP.LT.AND UP0, UPT, UR5, 0x1, UPT ;  /* 0x000000010500788c */ /* 0x000fe4000bf01270 */
[----:B------:R-:W-:Y:S02]  /*3be0*/  ULOP3.LUT UR12, UR12, 0x3fff, URZ, 0xc0, !UPT ;  /* 0x00003fff0c0c7892 */ /* 0x000fe4000f8ec0ff */
[----:B------:R-:W-:Y:S02]  /*3bf0*/  USEL UR10, UR5, 0x1, !UP0 ;  /* 0x00000001050a7887 */ /* 0x000fe4000c000000 */
[----:B------:R-:W-:Y:S02]  /*3c00*/  ULOP3.LUT UR11, UR11, 0x10000, URZ, 0xfc, !UPT ;  /* 0x000100000b0b7892 */ /* 0x000fe4000f8efcff */
[----:B------:R-:W-:-:S02]  /*3c10*/  ULOP3.LUT UR12, UR12, 0x10000, URZ, 0xfc, !UPT ;  /* 0x000100000c0c7892 */ /* 0x000fc4000f8efcff */
[----:B------:R-:W-:Y:S02]  /*3c20*/  UIADD3 UR10, UPT, UPT, -UR10, URZ, URZ ;  /* 0x000000ff0a0a7290 */ /* 0x000fe4000fffe1ff */
[----:B--2---:R-:W-:Y:S01]  /*3c30*/  UISETP.GE.AND UP3, UPT, UR4, 0x1, UPT ;  /* 0x000000010400788c */ /* 0x004fe2000bf66270 */
[----:B-1----:R-:W-:-:S15]  /*3c40*/  R2UR UR19, R0 ;  /* 0x00000000001372ca */ /* 0x002fde00000e0000 */
.L_x_80:
[----:B------:R-:W-:Y:S02]  /*3c50*/  LEA R0, R10, UR6, 0x3 ;  /* 0x000000060a007c11 */ /* 0x000fe4000f8e18ff */
[----:B------:R-:W-:Y:S02]  /*3c60*/  SHF.L.U32 R5, R9, 0x1f, RZ ;  /* 0x0000001f09057819 */ /* 0x000fe400000006ff */
[----:B------:R-:W-:Y:S01]  /*3c70*/  PLOP3.LUT P0, PT, PT, PT, UP3, 0x80, 0x8 ;  /* 0x000000000008781c */ /* 0x000fe20003f0f038 */
[----:B------:R-:W-:Y:S01]  /*3c80*/  VIADD R3, R0, 0x1c0 ;  /* 0x000001c000037836 */ /* 0x000fe20000000000 */
[----:B-1----:R-:W1:Y:S02]  /*3c90*/  SYNCS.PHASECHK.TRANS64.TRYWAIT P1, [R0+URZ+0x1b0], R5 ;  /* 0x0001b005000075a7 */ /* 0x002e6400080211ff */
[----:B-1--4-:R-:W-:Y:S09]  /*3ca0*/  @!P1 BRA `(.L_x_74) ;  /* 0x0000005c00509947 */ /* 0x012ff20003800000 */
.L_x_182:
[----:B------:R-:W-:Y:S01]  /*3cb0*/  LEA R4, R10, UR6, 0x4 ;  /* 0x000000060a047c11 */ /* 0x000fe2000f8e20ff */
[----:B------:R-:W-:Y:S01]  /*3cc0*/  @UP3 ULEA UR4, UR17, UR6, 0x3 ;  /* 0x0000000611043291 */ /* 0x000fe2000f8e18ff */
[----:B------:R-:W-:Y:S01]  /*3cd0*/  PLOP3.LUT P2, PT, PT, PT, PT, 0x80, 0x8 ;  /* 0x000000000008781c */ /* 0x000fe20003f4f070 */
[----:B------:R-:W-:Y:S01]  /*3ce0*/  ULEA UR9, UR18, UR6, 0x3 ;  /* 0x0000000612097291 */ /* 0x000fe2000f8e18ff */
[----:B------:R-:W-:Y:S02]  /*3cf0*/  PRMT R3, RZ, 0x654, R3 ;  /* 0x00000654ff037816 */ /* 0x000fe40000000003 */
[----:B-1----:R-:W1:Y:S01]  /*3d00*/  LDS.128 R4, [R4+0x240] ;  /* 0x0002400004047984 */ /* 0x002e620000000c00 */
[----:B------:R-:W-:Y:S02]  /*3d10*/  @P0 SHF.L.U32 R2, R8, 0x1f, RZ ;  /* 0x0000001f08020819 */ /* 0x000fe400000006ff */
[----:B------:R-:W-:Y:S01]  /*3d20*/  SHF.L.U32 R0, R11, 0x1f, RZ ;  /* 0x0000001f0b007819 */ /* 0x000fe200000006ff */
[----:B------:R-:W-:Y:S01]  /*3d30*/  @!PT LDS RZ, [RZ] ;  /* 0x00000000fffff984 */ /* 0x000fe20000000800 */
[----:B------:R-:W-:Y:S01]  /*3d40*/  @!PT LDS RZ, [RZ] ;  /* 0x00000000fffff984 */ /* 0x000fe20000000800 */
[----:B------:R-:W-:Y:S01]  /*3d50*/  @!PT LDS RZ, [RZ] ;  /* 0x00000000fffff984 */ /* 0x000fe20000000800 */
[----:B------:R-:W-:Y:S01]  /*3d60*/  @!PT LDS RZ, [RZ] ;  /* 0x00000000fffff984 */ /* 0x000fe20000000800 */
[----:B------:R2:W-:Y:S06]  /*3d70*/  MEMBAR.ALL.CTA ;  /* 0x0000000000007992 */ /* 0x0005ec0000008000 */
[----:B--2---:R-:W2:Y:S02]  /*3d80*/  FENCE.VIEW.ASYNC.S ;  /* 0x00000000000073c6 */ /* 0x004ea40000000000 */
[----:B--2---:R2:W-:Y:S01]  /*3d90*/  SYNCS.ARRIVE.TRANS64.RED.A1T0 RZ, [R3+URZ], RZ ;  /* 0x000000ff03ff79a7 */ /* 0x0045e200081004ff */
[----:B------:R2:W4:Y:S01]  /*3da0*/  @P0 SYNCS.PHASECHK.TRANS64.TRYWAIT P2, [UR4], R2 ;  /* 0x00000002ff0005a7 */ /* 0x0005220008041104 */
[----:B-1----:R-:W-:Y:S01]  /*3db0*/  LOP3.LUT P1, RZ, R6, 0x1, RZ, 0xc0, !PT ;  /* 0x0000000106ff7812 */ /* 0x002fe2000782c0ff */
[----:B------:R-:W1:Y:S02]  /*3dc0*/  SYNCS.PHASECHK.TRANS64.TRYWAIT P0, [UR9+0x1f0], R0 ;  /* 0x0001f000ff0075a7 */ /* 0x000e640008001109 */
[----:B-12-4-:R-:W-:Y:S10]  /*3dd0*/  @!P0 BRA `(.L_x_75) ;  /* 0x0000005c00188947 */ /* 0x016ff40003800000 */
.L_x_184:
[----:B------:R-:W-:Y:S01]  /*3de0*/  IADD3 R10, PT, PT, R10, 0x1, RZ ;  /* 0x000000010a0a7810 */ /* 0x000fe20007ffe0ff */
[----:B------:R-:W-:Y:S06]  /*3df0*/  BRA.U !UP3, `(.L_x_76) ;  /* 0x000000010b887547 */ /* 0x000fec000b800000 */
[----:B------:R-:W-:Y:S02]  /*3e00*/  ULEA UR8, UR18, UR19, 0x7 ;  /* 0x0000001312087291 */ /* 0x000fe4000f8e38ff */
[----:B------:R-:W-:Y:S01]  /*3e10*/  UPLOP3.LUT UP4, UPT, UPT, UPT, UPT, 0x40, 0x4 ;  /* 0x000000000004789c */ /* 0x000fe20003f8e870 */
[----:B------:R-:W-:Y:S01]  /*3e20*/  UMOV UR16, UR10 ;  /* 0x0000000a00107c82 */ /* 0x000fe20008000000 */
[----:B------:R-:W-:Y:S01]  /*3e30*/  UMOV UR15, UR5 ;  /* 0x00000005000f7c82 */ /* 0x000fe20008000000 */
[----:B------:R-:W-:-:S08]  /*3e40*/  UMOV UR14, UR17 ;  /* 0x00000011000e7c82 */ /* 0x000fd00008000000 */
.L_x_79:
[----:B------:R-:W-:Y:S02]  /*3e50*/  UIADD3 UR16, UPT, UPT, UR16, 0x1, URZ ;  /* 0x0000000110107890 */ /* 0x000fe4000fffe0ff */
[----:B--2---:R-:W-:Y:S02]  /*3e60*/  ULEA UR7, UR14, UR6, 0x3 ;  /* 0x000000060e077291 */ /* 0x004fe4000f8e18ff */
[----:B------:R-:W-:Y:S01]  /*3e70*/  UISETP.NE.AND UP0, UPT, UR16, URZ, UPT ;  /* 0x000000ff1000728c */ /* 0x000fe2000bf05270 */
[----:B----4-:R-:W-:Y:S10]  /*3e80*/  @P2 BRA `(.L_x_77) ;  /* 0x00000000000c2947 */ /* 0x010ff40003800000 */
[----:B-1----:R-:W-:Y:S04]  /*3e90*/  SHF.L.U32 R3, R8, 0x1f, RZ ;  /* 0x0000001f08037819 */ /* 0x002fe800000006ff */
[----:B------:R-:W1:Y:S02]  /*3ea0*/  SYNCS.PHASECHK.TRANS64.TRYWAIT P0, [UR7], R3 ;  /* 0x00000003ff0075a7 */ /* 0x000e640008001107 */
[----:B-1----:R-:W-:Y:S05]  /*3eb0*/  @!P0 BRA `(.L_x_78) ;  /* 0x0000005800f88947 */ /* 0x002fea0003800000 */
.L_x_77:
[----:B------:R-:W-:Y:S01]  /*3ec0*/  UISETP.NE.AND UP1, UPT, UR15, 0x1, UPT ;  /* 0x000000010f00788c */ /* 0x000fe2000bf25270 */
[----:B------:R-:W-:Y:S01]  /*3ed0*/  PLOP3.LUT P2, PT, PT, PT, PT, 0x80, 0x8 ;  /* 0x000000000008781c */ /* 0x000fe20003f4f070 */
[----:B------:R-:W-:Y:S02]  /*3ee0*/  UIADD3 UR17, UPT, UPT, UR14, 0x1, URZ ;  /* 0x000000010e117890 */ /* 0x000fe4000fffe0ff */
[----:B------:R-:W-:Y:S02]  /*3ef0*/  ULEA UR22, UR14, UR12, 0x8 ;  /* 0x0000000c0e167291 */ /* 0x000fe4000f8e40ff */
[----:B------:R-:W-:Y:S01]  /*3f00*/  UISETP.NE.AND UP2, UPT, UR17, 0x18, UPT ;  /* 0x000000181100788c */ /* 0x000fe2000bf45270 */
[----:B------:R-:W-:Y:S01]  /*3f10*/  PLOP3.LUT P0, PT, PT, PT, UP1, 0x80, 0x8 ;  /* 0x000000000008781c */ /* 0x000fe20003f0f018 */
[----:B------:R-:W-:Y:S02]  /*3f20*/  ULEA UR24, UR14, UR11, 0x8 ;  /* 0x0000000b0e187291 */ /* 0x000fe4000f8e40ff */
[----:B------:R-:W-:Y:S02]  /*3f30*/  USEL UR13, URZ, 0x1, UP2 ;  /* 0x00000001ff0d7887 */ /* 0x000fe40009000000 */
[----:B------:R-:W-:Y:S02]  /*3f40*/  USEL UR17, UR17, URZ, UP2 ;  /* 0x000000ff11117287 */ /* 0x000fe40009000000 */
[----:B------:R-:W-:Y:S02]  /*3f50*/  UIADD3 UR7, UPT, UPT, UR7, 0xc0, URZ ;  /* 0x000000c007077890 */ /* 0x000fe4000fffe0ff */
[----:B------:R-:W-:Y:S01]  /*3f60*/  @UP1 ULEA UR4, UR17, UR6, 0x3 ;  /* 0x0000000611041291 */ /* 0x000fe2000f8e18ff */
[----:B------:R-:W-:Y:S01]  /*3f70*/  LOP3.LUT R8, R8, UR13, RZ, 0x3c, !PT ;  /* 0x0000000d08087c12 */ /* 0x000fe2000f8e3cff */
[----:B------:R-:W-:Y:S01]  /*3f80*/  UMOV UR23, 0xc0004010 ;  /* 0xc000401000177882 */ /* 0x000fe20000000000 */
[----:B------:R-:W-:Y:S01]  /*3f90*/  UMOV UR25, 0xc0004010 ;  /* 0xc000401000197882 */ /* 0x000fe20000000000 */
[----:B------:R-:W-:Y:S01]  /*3fa0*/  UIADD3 UR15, UPT, UPT, UR15, -0x1, URZ ;  /* 0xffffffff0f0f7890 */ /* 0x000fe2000fffe0ff */
[----:B-1----:R-:W-:Y:S01]  /*3fb0*/  @P0 SHF.L.U32 R0, R8, 0x1f, RZ ;  /* 0x0000001f08000819 */ /* 0x002fe200000006ff */
[----:B------:R-:W-:Y:S03]  /*3fc0*/  UMOV UR14, UR17 ;  /* 0x00000011000e7c82 */ /* 0x000fe60008000000 */
[----:B------:R2:W4:Y:S01]  /*3fd0*/  @P0 SYNCS.PHASECHK.TRANS64.TRYWAIT P2, [UR4], R0 ;  /* 0x00000000ff0005a7 */ /* 0x0005220008041104 */
[----:B------:R2:W-:Y:S01]  /*3fe0*/  UTCQMMA gdesc[UR24], gdesc[UR22], tmem[UR8], tmem[UR20], idesc[UR21], UP4 ;  /* 0x00ff1416180075ea */ /* 0x0005e2000a000308 */
[----:B------:R-:W-:Y:S01]  /*3ff0*/  UPLOP3.LUT UP4, UPT, UPT, UPT, UPT, 0x80, 0x8 ;  /* 0x000000000008789c */ /* 0x000fe20003f8f070 */
[----:B------:R2:W-:Y:S01]  /*4000*/  UTCBAR [UR7], URZ ;  /* 0x000000ff070073e9 */ /* 0x0005e200080000ff */
[----:B------:R-:W-:Y:S09]  /*4010*/  BRA.U UP0, `(.L_x_79) ;  /* 0xfffffffd008c7547 */ /* 0x000ff2000b83ffff */
.L_x_76:
[----:B------:R-:W-:Y:S01]  /*4020*/  UIADD3 UR18, UPT, UPT, UR18, 0x1, URZ ;  /* 0x0000000112127890 */ /* 0x000fe2000fffe0ff */
[C---:B------:R-:W-:Y:S01]  /*4030*/  ISETP.NE.AND P0, PT, R10.reuse, 0x2, PT ;  /* 0x000000020a00780c */ /* 0x040fe20003f05270 */
[----:B------:R-:W-:Y:S02]  /*4040*/  UIADD3 UR9, UPT, UPT, UR9, 0x1d0, URZ ;  /* 0x000001d009097890 */ /* 0x000fe4000fffe0ff */
[----:B------:R-:W-:Y:S01]  /*4050*/  UISETP.NE.AND UP0, UPT, UR18, 0x4, UPT ;  /* 0x000000041200788c */ /* 0x000fe2000bf05270 */
[----:B-12---:R-:W-:Y:S02]  /*4060*/  SEL R0, RZ, 0x1, P0 ;  /* 0x00000001ff007807 */ /* 0x006fe40000000000 */
[----:B------:R-:W-:Y:S01]  /*4070*/  SEL R10, R10, RZ, P0 ;  /* 0x000000ff0a0a7207 */ /* 0x000fe20000000000 */
[----:B------:R-:W-:Y:S01]  /*4080*/  USEL UR4, URZ, 0x1, UP0 ;  /* 0x00000001ff047887 */ /* 0x000fe20008000000 */
[----:B------:R-:W-:Y:S01]  /*4090*/  LOP3.LUT R9, R9, R0, RZ, 0x3c, !PT ;  /* 0x0000000009097212 */ /* 0x000fe200078e3cff */
[----:B------:R-:W-:Y:S01]  /*40a0*/  USEL UR18, UR18, URZ, UP0 ;  /* 0x000000ff12127287 */ /* 0x000fe20008000000 */
[----:B------:R1:W-:Y:S03]  /*40b0*/  UTCBAR [UR9], URZ ;  /* 0x000000ff090073e9 */ /* 0x0003e600080000ff */
[----:B------:R-:W-:Y:S01]  /*40c0*/  LOP3.LUT R11, R11, UR4, RZ, 0x3c, !PT ;  /* 0x000000040b0b7c12 */ /* 0x000fe2000f8e3cff */
[----:B------:R-:W-:Y:S07]  /*40d0*/  @P1 BRA `(.L_x_80) ;  /* 0xfffffff800dc1947 */ /* 0x000fee000383ffff */
[----:B------:R-:W2:Y:S01]  /*40e0*/  S2UR UR4, SR_CgaCtaId ;  /* 0x00000000000479c3 */ /* 0x000ea20000008800 */
[----:B------:R-:W-:Y:S01]  /*40f0*/  ELECT P0, URZ, PT ;  /* 0x0000000000ff782f */ /* 0x000fe20003800000 */
[----:B------:R-:W-:Y:S01]  /*4100*/  IMAD.MOV.U32 R0, RZ, RZ, 0x1 ;  /* 0x00000001ff007424 */ /* 0x000fe200078e00ff */
[----:B------:R-:W-:Y:S01]  /*4110*/  UIADD3 UR6, UPT, UPT, UR6, 0x1f0, URZ ;  /* 0x000001f006067890 */ /* 0x000fe2000fffe0ff */
[----:B------:R-:W-:Y:S01]  /*4120*/  SHF.L.U32 R3, R11, 0x1f, RZ ;  /* 0x0000001f0b037819 */ /* 0x000fe200000006ff */
[----:B------:R-:W-:-:S03]  /*4130*/  UMOV UR5, 0x40 ;  /* 0x0000004000057882 */ /* 0x000fc60000000000 */
[----:B------:R-:W-:Y:S01]  /*4140*/  UVIRTCOUNT.DEALLOC.SMPOOL 0x80 ;  /* 0x000000800000784c */ /* 0x000fe20000000000 */
[----:B--2---:R-:W-:Y:S02]  /*4150*/  ULEA UR4, UR4, UR5, 0x18 ;  /* 0x0000000504047291 */ /* 0x004fe4000f8ec0ff */
[----:B------:R-:W-:-:S07]  /*4160*/  ULEA UR5, UR18, UR6, 0x3 ;  /* 0x0000000612057291 */ /* 0x000fce000f8e18ff */
[----:B------:R2:W-:Y:S02]  /*4170*/  @P0 STS.U8 [UR4+0x1c], R0 ;  /* 0x00001c00ff000988 */ /* 0x0005e40008000004 */
[----:B------:R-:W3:Y:S02]  /*4180*/  SYNCS.PHASECHK.TRANS64.TRYWAIT P0, [UR5], R3 ;  /* 0x00000003ff0075a7 */ /* 0x000ee40008001105 */
[----:B--23--:R-:W-:Y:S05]  /*4190*/  @!P0 BRA `(.L_x_81) ;  /* 0x0000005800588947 */ /* 0x00cfea0003800000 */
.L_x_187:
[----:B------:R-:W-:-:S04]  /*41a0*/  UIADD3 UR7, UPT, UPT, UR18, 0x1, URZ ;  /* 0x0000000112077890 */ /* 0x000fc8000fffe0ff */
[----:B------:R-:W-:-:S04]  /*41b0*/  UISETP.NE.AND UP0, UPT, UR7, 0x4, UPT ;  /* 0x000000040700788c */ /* 0x000fc8000bf05270 */
[----:B------:R-:W-:Y:S02]  /*41c0*/  USEL UR8, URZ, 0x1, UP0 ;  /* 0x00000001ff087887 */ /* 0x000fe40008000000 */
[----:B------:R-:W-:-:S04]  /*41d0*/  USEL UR7, UR7, URZ, UP0 ;  /* 0x000000ff07077287 */ /* 0x000fc80008000000 */
[----:B------:R-:W-:Y:S01]  /*41e0*/  ULEA UR5, UR7, UR6, 0x3 ;  /* 0x0000000607057291 */ /* 0x000fe2000f8e18ff */
[----:B------:R-:W-:-:S04]  /*41f0*/  LOP3.LUT R2, R11, UR8, RZ, 0x3c, !PT ;  /* 0x000000080b027c12 */ /* 0x000fc8000f8e3cff */
[----:B--2---:R-:W-:-:S04]  /*4200*/  SHF.L.U32 R3, R2, 0x1f, RZ ;  /* 0x0000001f02037819 */ /* 0x004fc800000006ff */
[----:B------:R-:W2:Y:S02]  /*4210*/  SYNCS.PHASECHK.TRANS64.TRYWAIT P0, [UR5], R3 ;  /* 0x00000003ff0075a7 */ /* 0x000ea40008001105 */
[----:B--2---:R-:W-:Y:S05]  /*4220*/  @!P0 BRA `(.L_x_82) ;  /* 0x00000058004c8947 */ /* 0x004fea0003800000 */
.L_x_189:
        /* <DEDUP_REMOVED lines=9> */
.L_x_191:
[----:B------:R-:W-:-:S04]  /*42c0*/  UIADD3 UR7, UPT, UPT, UR7, 0x1, URZ ;  /* 0x0000000107077890 */ /* 0x000fc8000fffe0ff */
[----:B------:R-:W-:-:S04]  /*42d0*/  UISETP.NE.AND UP0, UPT, UR7, 0x4, UPT ;  /* 0x000000040700788c */ /* 0x000fc8000bf05270 */
[----:B------:R-:W-:Y:S02]  /*42e0*/  USEL UR5, URZ, 0x1, UP0 ;  /* 0x00000001ff057887 */ /* 0x000fe40008000000 */
[----:B------:R-:W-:-:S04]  /*42f0*/  USEL UR7, UR7, URZ, UP0 ;  /* 0x000000ff07077287 */ /* 0x000fc80008000000 */
[----:B------:R-:W-:Y:S01]  /*4300*/  ULEA UR7, UR7, UR6, 0x3 ;  /* 0x0000000607077291 */ /* 0x000fe2000f8e18ff */
[----:B--2---:R-:W-:-:S04]  /*4310*/  LOP3.LUT R3, R2, UR5, RZ, 0x3c, !PT ;  /* 0x0000000502037c12 */ /* 0x004fc8000f8e3cff */
[----:B------:R-:W-:-:S04]  /*4320*/  SHF.L.U32 R3, R3, 0x1f, RZ ;  /* 0x0000001f03037819 */ /* 0x000fc800000006ff */
[----:B------:R-:W2:Y:S02]  /*4330*/  SYNCS.PHASECHK.TRANS64.TRYWAIT P0, [UR7], R3 ;  /* 0x00000003ff0075a7 */ /* 0x000ea40008001107 */
[----:B--2---:R-:W-:Y:S05]  /*4340*/  @!P0 BRA `(.L_x_84) ;  /* 0x0000005800348947 */ /* 0x004fea0003800000 */
.L_x_193:
[----:B------:R-:W-:Y:S01]  /*4350*/  NOP ;  /* 0x0000000000007918 */ /* 0x000fe20000000000 */
[----:B--2---:R-:W2:Y:S01]  /*4360*/  LDS R0, [UR4+0x14] ;  /* 0x00001404ff007984 */ /* 0x004ea20008000800 */
[----:B------:R-:W-:Y:S01]  /*4370*/  ULOP3.LUT UR6, UR19, 0xffff, URZ, 0xc0, !UPT ;  /* 0x0000ffff13067892 */ /* 0x000fe2000f8ec0ff */
[----:B------:R-:W-:Y:S01]  /*4380*/  UMOV UR8, 0xffff ;  /* 0x0000ffff00087882 */ /* 0x000fe20000000000 */
[----:B------:R-:W-:Y:S02]  /*4390*/  UMOV UR5, 0x1 ;  /* 0x0000000100057882 */ /* 0x000fe40000000000 */
[----:B------:R-:W-:-:S04]  /*43a0*/  USHF.R.U32.HI UR6, URZ, 0x5, UR6 ;  /* 0x00000005ff067899 */ /* 0x000fc80008011606 */
[----:B------:R-:W-:Y:S02]  /*43b0*/  USHF.L.U32 UR8, UR8, UR6, URZ ;  /* 0x0000000608087299 */ /* 0x000fe400080006ff */
[----:B------:R-:W-:-:S04]  /*43c0*/  USHF.L.U32 UR5, UR5, UR6, URZ ;  /* 0x0000000605057299 */ /* 0x000fc800080006ff */
[----:B--2---:R-:W-:-:S04]  /*43d0*/  LOP3.LUT R0, R0, UR8, RZ, 0xc0, !PT ;  /* 0x0000000800007c12 */ /* 0x004fc8000f8ec0ff */
[----:B------:R-:W-:-:S13]  /*43e0*/  ISETP.NE.AND P0, PT, R0, UR8, PT ;  /* 0x0000000800007c0c */ /* 0x000fda000bf05270 */
[----:B------:R-:W-:Y:S05]  /*43f0*/  @P0 BRA `(.L_x_85) ;  /* 0x0000000000580947 */ /* 0x000fea0003800000 */
[----:B------:R-:W2:Y:S02]  /*4400*/  LDS R0, [UR4+0x18] ;  /* 0x00001804ff007984 */ /* 0x000ea40008000800 */
[----:B--2---:R-:W-:-:S04]  /*4410*/  LOP3.LUT R0, R0, UR5, RZ, 0xc0, !PT ;  /* 0x0000000500007c12 */ /* 0x004fc8000f8ec0ff */
[----:B------:R-:W-:-:S13]  /*4420*/  ISETP.NE.AND P0, PT, R0, UR5, PT ;  /* 0x0000000500007c0c */ /* 0x000fda000bf05270 */
[----:B------:R-:W-:Y:S05]  /*4430*/  @P0 BRA `(.L_x_86) ;  /* 0x00000000003c0947 */ /* 0x000fea0003800000 */
[----:B------:R-:W2:Y:S01]  /*4440*/  S2R R2, SR_LANEID ;  /* 0x0000000000027919 */ /* 0x000ea20000000000 */
[----:B------:R-:W-:Y:S01]  /*4450*/  ULOP3.LUT UR8, URZ, UR8, URZ, 0x33, !UPT ;  /* 0x00000008ff087292 */ /* 0x000fe2000f8e33ff */
[----:B------:R-:W-:Y:S01]  /*4460*/  LOP3.LUT R4, RZ, UR5, RZ, 0x33, !PT ;  /* 0x00000005ff047c12 */ /* 0x000fe2000f8e33ff */
[----:B------:R-:W-:Y:S02]  /*4470*/  VOTEU.ANY UR7, UPT, PT ;  /* 0x0000000000077886 */ /* 0x000fe400038e0100 */
[----:B------:R-:W-:Y:S01]  /*4480*/  UFLO.U32 UR7, UR7 ;  /* 0x00000007000772bd */ /* 0x000fe200080e0000 */
[----:B------:R-:W3:Y:S01]  /*4490*/  REDUX UR5, R4 ;  /* 0x00000000040573c4 */ /* 0x000ee20000000000 */
[----:B------:R-:W-:-:S06]  /*44a0*/  IMAD.U32 R0, RZ, RZ, UR8 ;  /* 0x00000008ff007e24 */ /* 0x000fcc000f8e00ff */
[----:B------:R1:W-:Y:S01]  /*44b0*/  UTCATOMSWS.AND URZ, UR8 ;  /* 0x0000000800ff79e3 */ /* 0x0003e20008000000 */
[----:B------:R-:W4:Y:S01]  /*44c0*/  REDUX UR6, R0 ;  /* 0x00000000000673c4 */ /* 0x000f220000000000 */
[----:B--2---:R-:W-:Y:S01]  /*44d0*/  ISETP.EQ.U32.AND P0, PT, R2, UR7, PT ;  /* 0x0000000702007c0c */ /* 0x004fe2000bf02070 */
[----:B---3--:R-:W-:Y:S01]  /*44e0*/  IMAD.U32 R2, RZ, RZ, UR5 ;  /* 0x00000005ff027e24 */ /* 0x008fe2000f8e00ff */
[----:B----4-:R-:W-:-:S11]  /*44f0*/  MOV R3, UR6 ;  /* 0x0000000600037c02 */ /* 0x010fd60008000f00 */
[----:B------:R1:W-:Y:S04]  /*4500*/  @P0 ATOMS.AND RZ, [UR4+0x14], R3 ;  /* 0x00001403ffff098c */ /* 0x0003e8000a800004 */
[----:B------:R1:W-:Y:S01]  /*4510*/  @P0 ATOMS.AND RZ, [UR4+0x18], R2 ;  /* 0x00001802ffff098c */ /* 0x0003e2000a800004 */
[----:B------:R-:W-:Y:S05]  /*4520*/  BRA `(.L_x_87) ;  /* 0x0000000000147947 */ /* 0x000fea0003800000 */
.L_x_86:
[----:B------:R-:W-:Y:S02]  /*4530*/  MOV R2, 0x4550 ;  /* 0x0000455000027802 */ /* 0x000fe40000000f00 */
[----:B-1--45:R-:W-:Y:S05]  /*4540*/  CALL.REL.NOINC `($__internal_0_$__cuda_sm10x_tcgen05_guardrail_trap_col_being_dealloced_not_returned_by_alloc) ;  /* 0x0000005800907944 */ /* 0x032fea0003c00000 */
[----:B------:R-:W-:Y:S05]  /*4550*/  BRA `(.L_x_87) ;  /* 0x0000000000087947 */ /* 0x000fea0003800000 */
.L_x_85:
[----:B------:R-:W-:Y:S02]  /*4560*/  MOV R2, 0x4580 ;  /* 0x0000458000027802 */ /* 0x000fe40000000f00 */
[----:B-1--45:R-:W-:Y:S05]  /*4570*/  CALL.REL.NOINC `($__internal_2_$__cuda_sm10x_tcgen05_guardrail_trap_unallocated_columns_being_dealloced) ;  /* 0x00000058009c7944 */ /* 0x032fea0003c00000 */
.L_x_87:
[----:B------:R-:W-:Y:S01]  /*4580*/  NOP ;  /* 0x0000000000007918 */ /* 0x000fe20000000000 */
[----:B-1----:R-:W-:Y:S05]  /*4590*/  EXIT ;  /* 0x000000000000794d */ /* 0x002fea0003800000 */
.L_x_69:
[----:B------:R-:W-:-:S09]  /*45a0*/  UISETP.NE.OR UP2, UPT, UR8, 0x3, !UP2 ;  /* 0x000000030800788c */ /* 0x000fd2000d745670 */
[----:B------:R-:W-:Y:S05]  /*45b0*/  BRA.U UP2, `(.L_x_88) ;  /* 0x0000000d02407547 */ /* 0x000fea000b800000 */
[----:B------:R-:W1:Y:S01]  /*45c0*/  LDC R0, c[0x0][0xb30] ;  /* 0x0002cc00ff007b82 */ /* 0x000e620000000800 */
[----:B------:R-:W2:Y:S01]  /*45d0*/  LDCU.64 UR8, c[0x0][0x888] ;  /* 0x00011100ff0877ac */ /* 0x000ea20008000a00 */
[----:B------:R-:W-:Y:S02]  /*45e0*/  HFMA2 R29, -RZ, RZ, 0, 0 ;  /* 0x00000000ff1d7431 */ /* 0x000fe400000001ff */
[----:B------:R-:W-:Y:S01]  /*45f0*/  IMAD.MOV.U32 R31, RZ, RZ, 0x1 ;  /* 0x00000001ff1f7424 */ /* 0x000fe200078e00ff */
[----:B------:R-:W-:Y:S01]  /*4600*/  MOV R23, 0x2000 ;  /* 0x0000200000177802 */ /* 0x000fe20000000f00 */
[----:B------:R-:W4:Y:S01]  /*4610*/  LDCU.64 UR4, c[0x0][0x890] ;  /* 0x00011200ff0477ac */ /* 0x000f220008000a00 */
[----:B------:R-:W-:Y:S01]  /*4620*/  IMAD.MOV.U32 R30, RZ, RZ, RZ ;  /* 0x000000ffff1e7224 */ /* 0x000fe200078e00ff */
[----:B------:R-:W3:Y:S01]  /*4630*/  LDC R19, c[0x0][0x370] ;  /* 0x0000dc00ff137b82 */ /* 0x000ee20000000800 */
[----:B------:R-:W-:Y:S01]  /*4640*/  UMOV UR7, 0x400 ;  /* 0x0000040000077882 */ /* 0x000fe20000000000 */
[----:B------:R-:W-:-:S02]  /*4650*/  UPLOP3.LUT UP1, UPT, UPT, UPT, UPT, 0x40, 0x4 ;  /* 0x000000000004789c */ /* 0x000fc40003f2e870 */
[----:B------:R-:W-:-:S04]  /*4660*/  ULEA UR7, UR37, UR7, 0x18 ;  /* 0x0000000725077291 */ /* 0x000fc8000f8ec0ff */
[----:B------:R-:W3:Y:S01]  /*4670*/  LDC R2, c[0x0][0xb0c] ;  /* 0x0002c300ff027b82 */ /* 0x000ee20000000800 */
[----:B------:R-:W-:Y:S02]  /*4680*/  UIADD3 UR13, UPT, UPT, UR7, 0x188, URZ ;  /* 0x00000188070d7890 */ /* 0x000fe4000fffe0ff */
[----:B--2---:R-:W-:Y:S02]  /*4690*/  UISETP.NE.U32.AND UP2, UPT, UR8, URZ, UPT ;  /* 0x000000ff0800728c */ /* 0x004fe4000bf45070 */
[----:B------:R-:W-:Y:S02]  /*46a0*/  UIADD3 UR17, UPT, UPT, UR7, 0x180, URZ ;  /* 0x0000018007117890 */ /* 0x000fe4000fffe0ff */
[----:B----4-:R-:W-:Y:S01]  /*46b0*/  UISETP.NE.U32.AND UP3, UPT, UR4, URZ, UPT ;  /* 0x000000ff0400728c */ /* 0x010fe2000bf65070 */
[----:B------:R-:W2:Y:S01]  /*46c0*/  LDC R18, c[0x0][0xb20] ;  /* 0x0002c800ff127b82 */ /* 0x000ea20000000800 */
[----:B-1----:R-:W-:Y:S01]  /*46d0*/  ISETP.NE.AND P1, PT, R0, 0x1, PT ;  /* 0x000000010000780c */ /* 0x002fe20003f25270 */
[----:B------:R-:W-:-:S02]  /*46e0*/  UISETP.NE.AND.EX UP2, UPT, UR9, URZ, UPT, UP2 ;  /* 0x000000ff0900728c */ /* 0x000fc4000bf45320 */
[----:B------:R-:W-:Y:S02]  /*46f0*/  UPRMT UR13, UR37, 0x654, UR13 ;  /* 0x00000654250d7896 */ /* 0x000fe4000800000d */
[----:B------:R-:W-:Y:S02]  /*4700*/  UISETP.NE.AND.EX UP3, UPT, UR5, URZ, UPT, UP3 ;  /* 0x000000ff0500728c */ /* 0x000fe4000bf65330 */
[----:B------:R-:W1:Y:S08]  /*4710*/  LDC.64 R32, c[0x0][0x348] ;  /* 0x0000d200ff207b82 */ /* 0x000e700000000a00 */
[----:B------:R-:W4:Y:S08]  /*4720*/  LDC.64 R16, c[0x0][0xb10] ;  /* 0x0002c400ff107b82 */ /* 0x000f300000000a00 */
[----:B------:R-:W1:Y:S08]  /*4730*/  LDC.64 R6, c[0x0][0xb18] ;  /* 0x0002c600ff067b82 */ /* 0x000e700000000a00 */
[----:B------:R-:W1:Y:S08]  /*4740*/  LDC.64 R4, c[0x0][0xb28] ;  /* 0x0002ca00ff047b82 */ /* 0x000e700000000a00 */
[----:B--23--:R-:W1:Y:S02]  /*4750*/  LDC R22, c[0x0][0x374] ;  /* 0x0000dd00ff167b82 */ /* 0x00ce640000000800 */
.L_x_97:
[C---:B------:R-:W-:Y:S02]  /*4760*/  LEA R0, R30.reuse, UR7, 0x3 ;  /* 0x000000071e007c11 */ /* 0x040fe4000f8e18ff */
[----:B------:R-:W-:Y:S02]  /*4770*/  SHF.L.U32 R3, R29, 0x1f, RZ ;  /* 0x0000001f1d037819 */ /* 0x000fe400000006ff */
[----:B------:R-:W-:Y:S02]  /*4780*/  LEA R24, R30, UR7, 0x4 ;  /* 0x000000071e187c11 */ /* 0x000fe4000f8e20ff */
[----:B--2---:R-:W2:Y:S02]  /*4790*/  SYNCS.PHASECHK.TRANS64.TRYWAIT P0, [R0+URZ+0x1b0], R3 ;  /* 0x0001b003000075a7 */ /* 0x004ea400080011ff */
[----:B--2---:R-:W-:Y:S05]  /*47a0*/  @!P0 BRA `(.L_x_89) ;  /* 0x0000005400348947 */ /* 0x004fea0003800000 */
.L_x_194:
[----:B------:R-:W-:Y:S01]  /*47b0*/  ISETP.GE.AND P0, PT, R72, 0x1, PT ;  /* 0x000000014800780c */ /* 0x000fe20003f06270 */
[----:B------:R-:W3:Y:S01]  /*47c0*/  LDS.128 R24, [R24+0x240] ;  /* 0x0002400018187984 */ /* 0x000ee20000000c00 */
[----:B--2---:R-:W-:Y:S01]  /*47d0*/  VIADD R0, R0, 0x1c0 ;  /* 0x000001c000007836 */ /* 0x004fe20000000000 */
[----:B------:R-:W-:Y:S01]  /*47e0*/  @!PT LDS RZ, [RZ] ;  /* 0x00000000fffff984 */ /* 0x000fe20000000800 */
[----:B------:R-:W-:Y:S01]  /*47f0*/  @!PT LDS RZ, [RZ] ;  /* 0x00000000fffff984 */ /* 0x000fe20000000800 */
[----:B------:R-:W-:Y:S01]  /*4800*/  @!PT LDS RZ, [RZ] ;  /* 0x00000000fffff984 */ /* 0x000fe20000000800 */
[----:B------:R-:W-:Y:S01]  /*4810*/  @!PT LDS RZ, [RZ] ;  /* 0x00000000fffff984 */ /* 0x000fe20000000800 */
[----:B------:R2:W-:Y:S06]  /*4820*/  MEMBAR.ALL.CTA ;  /* 0x0000000000007992 */ /* 0x0005ec0000008000 */
[----:B--2---:R-:W2:Y:S01]  /*4830*/  FENCE.VIEW.ASYNC.S ;  /* 0x00000000000073c6 */ /* 0x004ea20000000000 */
[----:B------:R-:W-:Y:S04]  /*4840*/  PRMT R0, RZ, 0x654, R0 ;  /* 0x00000654ff007816 */ /* 0x000fe80000000000 */
[----:B--2---:R2:W-:Y:S01]  /*4850*/  SYNCS.ARRIVE.TRANS64.RED.A1T0 RZ, [R0+URZ], RZ ;  /* 0x000000ff00ff79a7 */ /* 0x0045e200081004ff */
[----:B---3--:R-:W-:Y:S11]  /*4860*/  LOP3.LUT P3, RZ, R26, 0x1, RZ, 0xc0, !PT ;  /* 0x000000011aff7812 */ /* 0x008ff6000786c0ff */
[----:B------:R-:W-:Y:S02]  /*4870*/  @!UPT UIADD3 URZ, UPT, UPT, URZ, URZ, URZ ;  /* 0x000000fffffff290 */ /* 0x000fe4000fffe0ff */
[----:B------:R-:W-:Y:S02]  /*4880*/  @P3 MOV R13, R24 ;  /* 0x00000018000d3202 */ /* 0x000fe40000000f00 */
[----:B------:R-:W-:Y:S01]  /*4890*/  @P3 LOP3.LUT R8, R25, 0xffff, RZ, 0xc0, !PT ;  /* 0x0000ffff19083812 */ /* 0x000fe200078ec0ff */
[----:B--2---:R-:W-:Y:S06]  /*48a0*/  @!P0 BRA `(.L_x_90) ;  /* 0x0000000000a48947 */ /* 0x004fec0003800000 */
[----:B-1----:R-:W-:Y:S01]  /*48b0*/  IMAD.HI.U32 R35, R22, R7, RZ ;  /* 0x0000000716237227 */ /* 0x002fe200078e00ff */
[----:B------:R-:W-:Y:S02]  /*48c0*/  ISETP.NE.AND P0, PT, R6, 0x1, PT ;  /* 0x000000010600780c */ /* 0x000fe40003f05270 */
[----:B------:R-:W-:Y:S01]  /*48d0*/  ISETP.NE.AND P2, PT, R72, 0x1, PT ;  /* 0x000000014800780c */ /* 0x000fe20003f45270 */
[----:B----4-:R-:W-:Y:S01]  /*48e0*/  IMAD.HI.U32 R34, R19, R16, RZ ;  /* 0x0000001013227227 */ /* 0x010fe200078e00ff */
[----:B------:R-:W-:Y:S02]  /*48f0*/  SHF.R.U32.HI R35, RZ, R18, R35 ;  /* 0x00000012ff237219 */ /* 0x000fe40000011623 */
[----:B------:R-:W-:Y:S01]  /*4900*/  ISETP.NE.AND P4, PT, R2, 0x1, PT ;  /* 0x000000010200780c */ /* 0x000fe20003f85270 */
[----:B------:R-:W-:Y:S01]  /*4910*/  IMAD.HI.U32 R36, R13, R16, RZ ;  /* 0x000000100d247227 */ /* 0x000fe200078e00ff */
[----:B------:R-:W-:Y:S02]  /*4920*/  SHF.R.U32.HI R34, RZ, R17, R34 ;  /* 0x00000011ff227219 */ /* 0x000fe40000011622 */
[----:B------:R-:W-:Y:S01]  /*4930*/  SEL R3, R22, R35, !P0 ;  /* 0x0000002316037207 */ /* 0x000fe20004000000 */
[C---:B------:R-:W-:Y:S01]  /*4940*/  IMAD.HI.U32 R35, R8.reuse, R7, RZ ;  /* 0x0000000708237227 */ /* 0x040fe200078e00ff */
[----:B------:R-:W-:Y:S02]  /*4950*/  SEL R11, R19, R34, !P4 ;  /* 0x00000022130b7207 */ /* 0x000fe40006000000 */
[----:B------:R-:W-:Y:S01]  /*4960*/  SHF.R.U32.HI R36, RZ, R17, R36 ;  /* 0x00000011ff247219 */ /* 0x000fe20000011624 */
[----:B------:R-:W-:Y:S01]  /*4970*/  IMAD.HI.U32 R38, R3, R4, RZ ;  /* 0x0000000403267227 */ /* 0x000fe200078e00ff */
[----:B------:R-:W-:Y:S03]  /*4980*/  SHF.R.U32.HI R35, RZ, R18, R35 ;  /* 0x00000012ff237219 */ /* 0x000fe60000011623 */
[----:B------:R-:W-:Y:S01]  /*4990*/  IMAD.HI.U32 R34, R11, R4, RZ ;  /* 0x000000040b227227 */ /* 0x000fe200078e00ff */
[----:B------:R-:W-:Y:S02]  /*49a0*/  @P2 SHF.R.U32.HI R3, RZ, R5, R38 ;  /* 0x00000005ff032219 */ /* 0x000fe40000011626 */
[----:B------:R-:W-:Y:S02]  /*49b0*/  SEL R9, R8, R35, !P0 ;  /* 0x0000002308097207 */ /* 0x000fe40004000000 */
[----:B------:R-:W-:Y:S01]  /*49c0*/  @P2 SHF.R.U32.HI R11, RZ, R5, R34 ;  /* 0x00000005ff0b2219 */ /* 0x000fe20000011622 */
[C---:B------:R-:W-:Y:S01]  /*49d0*/  IMAD R10, R72.reuse, R3, RZ ;  /* 0x00000003480a7224 */ /* 0x040fe200078e02ff */
[----:B------:R-:W-:Y:S01]  /*49e0*/  SEL R3, R13, R36, !P4 ;  /* 0x000000240d037207 */ /* 0x000fe20006000000 */
[C---:B------:R-:W-:Y:S03]  /*49f0*/  IMAD.HI.U32 R14, R9.reuse, R4, RZ ;  /* 0x00000004090e7227 */ /* 0x040fe600078e00ff */
[----:B------:R-:W-:Y:S01]  /*4a00*/  ISETP.GE.AND P0, PT, R9, R10, PT ;  /* 0x0000000a0900720c */ /* 0x000fe20003f06270 */
[C---:B------:R-:W-:Y:S01]  /*4a10*/  IMAD R12, R72.reuse, R11, RZ ;  /* 0x0000000b480c7224 */ /* 0x040fe200078e02ff */
[-C--:B------:R-:W-:Y:S04]  /*4a20*/  SHF.R.U32.HI R14, RZ, R5.reuse, R14 ;  /* 0x00000005ff0e7219 */ /* 0x080fe8000001160e */
[----:B------:R-:W-:Y:S02]  /*4a30*/  ISETP.GE.OR P0, PT, R3, R12, P0 ;  /* 0x0000000c0300720c */ /* 0x000fe40000706670 */
[----:B------:R-:W-:Y:S05]  /*4a40*/  SEL R15, R9, R14, !P2 ;  /* 0x0000000e090f7207 */ /* 0x000fea0005000000 */
[----:B------:R-:W-:Y:S04]  /*4a50*/  IMAD.MOV R14, RZ, RZ, -R15 ;  /* 0x000000ffff0e7224 */ /* 0x000fe800078e0a0f */
[----:B------:R-:W-:Y:S02]  /*4a60*/  IMAD R14, R72, R14, R9 ;  /* 0x0000000e480e7224 */ /* 0x000fe400078e0209 */
[C---:B------:R-:W-:Y:S05]  /*4a70*/  @!P0 IMAD.HI.U32 R10, R3.reuse, R4, RZ ;  /* 0x00000004030a8227 */ /* 0x040fea00078e00ff */
[----:B------:R-:W-:Y:S04]  /*4a80*/  @!P0 SHF.R.U32.HI R10, RZ, R5, R10 ;  /* 0x00000005ff0a8219 */ /* 0x000fe8000001160a */
[----:B------:R-:W-:Y:S01]  /*4a90*/  @!P0 SEL R0, R3, R10, !P2 ;  /* 0x0000000a03008207 */ /* 0x000fe20005000000 */
[----:B------:R-:W-:Y:S03]  /*4aa0*/  IMAD.MOV R10, RZ, RZ, -R3 ;  /* 0x000000ffff0a7224 */ /* 0x000fe600078e0a03 */
[----:B------:R-:W-:Y:S01]  /*4ab0*/  @!P0 IADD3 R15, PT, PT, R15, -R0, RZ ;  /* 0x800000000f0f8210 */ /* 0x000fe20007ffe0ff */
[----:B------:R-:W-:Y:S01]  /*4ac0*/  @!P0 IMAD R0, R11, R14, R0 ;  /* 0x0000000e0b008224 */ /* 0x000fe200078e0200 */
[----:B------:R-:W-:Y:S01]  /*4ad0*/  IADD3 R11, PT, PT, -R9, RZ, RZ ;  /* 0x000000ff090b7210 */ /* 0x000fe20007ffe1ff */
[----:B------:R-:W-:Y:S02]  /*4ae0*/  IMAD R13, R2, R10, R13 ;  /* 0x0000000a020d7224 */ /* 0x000fe400078e020d */
[----:B------:R-:W-:Y:S02]  /*4af0*/  @!P0 IMAD R9, R15, R72, R3 ;  /* 0x000000480f098224 */ /* 0x000fe400078e0203 */
[----:B------:R-:W-:Y:S02]  /*4b00*/  @!P0 IMAD.MOV.U32 R3, RZ, RZ, R0 ;  /* 0x000000ffff038224 */ /* 0x000fe400078e0000 */
[----:B------:R-:W-:Y:S02]  /*4b10*/  IMAD R8, R6, R11, R8 ;  /* 0x0000000b06087224 */ /* 0x000fe400078e0208 */
[----:B------:R-:W-:Y:S02]  /*4b20*/  IMAD R13, R3, R2, R13 ;  /* 0x00000002030d7224 */ /* 0x000fe400078e020d */
[----:B------:R-:W-:Y:S02]  /*4b30*/  IMAD R8, R9, R6, R8 ;  /* 0x0000000609087224 */ /* 0x000fe400078e0208 */
.L_x_90:
[----:B------:R-:W-:Y:S05]  /*4b40*/  BRA.U UP1, `(.L_x_91) ;  /* 0x0000000101107547 */ /* 0x000fea000b800000 */
[----:B------:R-:W-:Y:S04]  /*4b50*/  MOV R0, UR6 ;  /* 0x0000000600007c02 */ /* 0x000fe80008000f00 */
[----:B------:R-:W-:Y:S04]  /*4b60*/  SHF.L.U32 R3, R0, 0x1f, RZ ;  /* 0x0000001f00037819 */ /* 0x000fe800000006ff */
[----:B------:R-:W2:Y:S02]  /*4b70*/  SYNCS.PHASECHK.TRANS64.TRYWAIT P0, [UR7+0x1a8], R3 ;  /* 0x0001a803ff0075a7 */ /* 0x000ea40008001107 */
[----:B--2---:R-:W-:Y:S05]  /*4b80*/  @!P0 BRA `(.L_x_92) ;  /* 0x0000005000508947 */ /* 0x004fea0003800000 */
.L_x_91:
[----:B------:R-:W-:Y:S02]  /*4b90*/  R2UR UR19, R21 ;  /* 0x00000000151372ca */ /* 0x000fe400000e0000 */
[----:B------:R-:W-:Y:S02]  /*4ba0*/  R2UR UR18, R20 ;  /* 0x00000000141272ca */ /* 0x000fe400000e0000 */
[----:B------:R-:W-:Y:S02]  /*4bb0*/  ISETP.NE.U32.AND P2, PT, RZ, UR4, PT ;  /* 0x00000004ff007c0c */ /* 0x000fe4000bf45070 */
[----:B------:R-:W-:Y:S02]  /*4bc0*/  SHF.L.U32 R12, R31, 0x1f, RZ ;  /* 0x0000001f1f0c7819 */ /* 0x000fe400000006ff */
[----:B------:R-:W-:Y:S05]  /*4bd0*/  ISETP.NE.AND.EX P2, PT, RZ, UR5, PT, P2 ;  /* 0x00000005ff007c0c */ /* 0x000fea000bf45320 */
[----:B------:R-:W-:Y:S02]  /*4be0*/  USHF.L.U32 UR19, UR19, 0x7, URZ ;  /* 0x0000000713137899 */ /* 0x000fe400080006ff */
[----:B------:R-:W-:Y:S01]  /*4bf0*/  USHF.L.U32 UR18, UR18, 0x7, URZ ;  /* 0x0000000712127899 */ /* 0x000fe200080006ff */
[----:B------:R-:W-:Y:S11]  /*4c00*/  BRA.U !UP3, `(.L_x_93) ;  /* 0x000000010b347547 */ /* 0x000ff6000b800000 */
[----:B------:R-:W-:Y:S01]  /*4c10*/  UPLOP3.LUT UP0, UPT, UPT, UPT, UP2, 0x80, 0x8 ;  /* 0x000000000008789c */ /* 0x000fe20003f0f020 */
[----:B--2---:R-:W-:Y:S02]  /*4c20*/  HFMA2 R0, -RZ, RZ, 0, 5.9604644775390625e-08 ;  /* 0x00000001ff007431 */ /* 0x004fe400000001ff */
[----:B------:R-:W-:Y:S03]  /*4c30*/  IMAD.MOV.U32 R171, RZ, RZ, 0x1 ;  /* 0x00000001ffab7424 */ /* 0x000fe600078e00ff */
[----:B------:R-:W-:Y:S05]  /*4c40*/  PLOP3.LUT P0, PT, PT, PT, UP0, 0x80, 0x8 ;  /* 0x000000000008781c */ /* 0x000fea0003f0f008 */
[----:B------:R-:W2:Y:S01]  /*4c50*/  @UP0 LDCU.64 UR10, c[0x0][0x888] ;  /* 0x00011100ff0a07ac */ /* 0x000ea20008000a00 */
[----:B------:R-:W-:Y:S07]  /*4c60*/  @UP0 UIMAD UR8, UR36, UR4, URZ ;  /* 0x00000004240802a4 */ /* 0x000fee000f8e02ff */
[----:B------:R-:W-:Y:S01]  /*4c70*/  @!P0 PRMT R171, R0, 0x7610, R171 ;  /* 0x0000761000ab8816 */ /* 0x000fe200000000ab */
[----:B--2---:R-:W-:Y:S03]  /*4c80*/  @UP0 UIMAD.WIDE UR10, UR8, 0x4, UR10 ;  /* 0x00000004080a08a5 */ /* 0x004fe6000f8e020a */
[----:B------:R-:W2:Y:S03]  /*4c90*/  @!UP0 LDCU UR8, c[0x0][0x880] ;  /* 0x00011000ff0887ac */ /* 0x000ea60008000800 */
[----:B------:R-:W-:Y:S01]  /*4ca0*/  IMAD.U32 R10, RZ, RZ, UR10 ;  /* 0x0000000aff0a7e24 */ /* 0x000fe2000f8e00ff */
[----:B------:R-:W-:Y:S05]  /*4cb0*/  MOV R11, UR11 ;  /* 0x0000000b000b7c02 */ /* 0x000fea0008000f00 */
[----:B-----5:R3:W5:Y:S02]  /*4cc0*/  @P0 LDG.E R81, desc[UR46][R10.64] ;  /* 0x0000002e0a510981 */ /* 0x020764000c1e1900 */
[----:B--23--:R-:W-:Y:S07]  /*4cd0*/  @!P0 IMAD.U32 R81, RZ, RZ, UR8 ;  /* 0x00000008ff518e24 */ /* 0x00cfee000f8e00ff */
.L_x_93:
[----:B-----5:R-:W-:Y:S01]  /*4ce0*/  @!P2 FSETP.EQ.AND P0, PT, R81, RZ, PT ;  /* 0x000000ff5100a20b */ /* 0x020fe20003f02000 */
[----:B------:R-:W-:Y:S01]  /*4cf0*/  @!UPT UIADD3 URZ, UPT, UPT, URZ, URZ, URZ ;  /* 0x000000fffffff290 */ /* 0x000fe2000fffe0ff */
[----:B------:R-:W-:Y:S11]  /*4d00*/  @!P2 BRA `(.L_x_94) ;  /* 0x000000000014a947 */ /* 0x000ff60003800000 */
[----:B------:R-:W-:Y:S02]  /*4d10*/  LOP3.LUT P2, RZ, R171, 0xff, RZ, 0xc0, !PT ;  /* 0x000000ffabff7812 */ /* 0x000fe4000784c0ff */
[----:B------:R-:W-:Y:S04]  /*4d20*/  PLOP3.LUT P0, PT, PT, PT, UP0, 0x80, 0x8 ;  /* 0x000000000008781c */ /* 0x000fe80003f0f008 */
[----:B------:R-:W-:Y:S07]  /*4d30*/  PLOP3.LUT P0, PT, P0, PT, PT, 0x8, 0x80 ;  /* 0x000000000080781c */ /* 0x000fee000070e170 */
[----:B------:R-:W-:Y:S11]  /*4d40*/  @P2 FSETP.EQ.AND P0, PT, R81, RZ, PT ;  /* 0x000000ff5100220b */ /* 0x000ff60003f02000 */
[----:B------:R-:W-:Y:S02]  /*4d50*/  @!UPT UIADD3 URZ, UPT, UPT, URZ, URZ, URZ ;  /* 0x000000fffffff290 */ /* 0x000fe4000fffe0ff */
.L_x_94:
[----:B------:R-:W3:Y:S01]  /*4d60*/  SYNCS.PHASECHK.TRANS64.TRYWAIT P2, [UR7+0x190], R12 ;  /* 0x0001900cff0075a7 */ /* 0x000ee20008041107 */
[----:B------:R-:W-:Y:S04]  /*4d70*/  ELECT P4, URZ, PT ;  /* 0x0000000000ff782f */ /* 0x000fe80003880000 */
[----:B------:R-:W-:Y:S11]  /*4d80*/  PLOP3.LUT P4, PT, P0, P4, PT, 0xf2, 0x2f ;  /* 0x00000000002f781c */ /* 0x000ff60000789e72 */
[----:B------:R-:W-:Y:S02]  /*4d90*/  @!UPT UIADD3 URZ, UPT, UPT, URZ, URZ, URZ ;  /* 0x000000fffffff290 */ /* 0x000fe4000fffe0ff */
[----:B-1----:R-:W-:Y:S05]  /*4da0*/  @!P4 IADD3 R21, P0, PT, R32, 0x580, RZ ;  /* 0x000005802015c810 */ /* 0x002fea0007f1e0ff */
[----:B------:R-:W-:Y:S01]  /*4db0*/  @!P4 IMAD.X R20, RZ, RZ, R33, P0 ;  /* 0x000000ffff14c224 */ /* 0x000fe200000e0621 */
[----:B---3--:R-:W-:Y:S07]  /*4dc0*/  @!P2 BRA `(.L_x_95) ;  /* 0x0000004c00d8a947 */ /* 0x008fee0003800000 */
.L_x_197:
[----:B------:R-:W3:Y:S01]  /*4dd0*/  LDC.64 R14, c[0x0][0xb10] ;  /* 0x0002c400ff0e7b82 */ /* 0x000ee20000000a00 */
[----:B------:R-:W-:Y:S01]  /*4de0*/  @!P4 R2UR UR8, R20 ;  /* 0x000000001408c2ca */ /* 0x000fe200000e0000 */
[----:B------:R-:W-:Y:S01]  /*4df0*/  VOTEU.ALL UP1, P4 ;  /* 0x0000000000ff7886 */ /* 0x000fe20002020000 */
[----:B------:R-:W-:Y:S01]  /*4e00*/  @!P4 R2UR UR9, R21 ;  /* 0x000000001509c2ca */ /* 0x000fe200000e0000 */
[----:B------:R-:W-:Y:S01]  /*4e10*/  UMOV UR10, 0x0 ;  /* 0x00000000000a7882 */ /* 0x000fe20000000000 */
[----:B------:R-:W-:Y:S03]  /*4e20*/  UMOV UR11, 0x10000000 ;  /* 0x10000000000b7882 */ /* 0x000fe60000000000 */
[----:B------:R-:W5:Y:S01]  /*4e30*/  LDC.64 R10, c[0x0][0xb18] ;  /* 0x0002c600ff0a7b82 */ /* 0x000f620000000a00 */
[----:B------:R-:W-:Y:S01]  /*4e40*/  @!UP1 UIADD3 UR16, UPT, UPT, UR7, 0x400, URZ ;  /* 0x0000040007109890 */ /* 0x000fe2000fffe0ff */
[----:B------:R-:W-:Y:S01]  /*4e50*/  @P3 SHF.R.U32.HI R28, RZ, 0x10, R25 ;  /* 0x00000010ff1c3819 */ /* 0x000fe20000011619 */
[----:B------:R-:W-:Y:S01]  /*4e60*/  VOTEU.ALL UP1, P4 ;  /* 0x0000000000ff7886 */ /* 0x000fe20002020000 */
[----:B------:R-:W-:Y:S01]  /*4e70*/  UMOV UR20, UR36 ;  /* 0x0000002400147c82 */ /* 0x000fe20008000000 */
[----:B------:R-:W-:Y:S03]  /*4e80*/  VIADD R30, R30, 0x1 ;  /* 0x000000011e1e7836 */ /* 0x000fe60000000000 */
[----:B--2---:R-:W2:Y:S01]  /*4e90*/  @!P1 LDC R0, c[0x0][0xb20] ;  /* 0x0002c800ff009b82 */ /* 0x004ea20000000800 */
[----:B------:R-:W-:Y:S01]  /*4ea0*/  IMAD.U32 R21, RZ, RZ, UR8 ;  /* 0x00000008ff157e24 */ /* 0x000fe2000f8e00ff */
[----:B------:R-:W-:Y:S06]  /*4eb0*/  UPRMT UR8, UR37, 0x654, UR17 ;  /* 0x0000065425087896 */ /* 0x000fec0008000011 */
[----:B-1----:R-:W1:Y:S01]  /*4ec0*/  @!P1 LDC R3, c[0x0][0xb0c] ;  /* 0x0002c300ff039b82 */ /* 0x002e620000000800 */
[----:B------:R-:W-:Y:S01]  /*4ed0*/  IMAD.U32 R20, RZ, RZ, UR9 ;  /* 0x00000009ff147e24 */ /* 0x000fe2000f8e00ff */
[----:B------:R-:W-:Y:S04]  /*4ee0*/  @!P4 R2UR UR15, R21 ;  /* 0x00000000150fc2ca */ /* 0x000fe800000e0000 */
[----:B------:R-:W-:Y:S01]  /*4ef0*/  @!P4 R2UR UR14, R20 ;  /* 0x00000000140ec2ca */ /* 0x000fe200000e0000 */
[----:B------:R-:W-:Y:S11]  /*4f00*/  @!P4 IMAD.MOV.U32 R20, RZ, RZ, 0x2000 ;  /* 0x00002000ff14c424 */ /* 0x000ff600078e00ff */
[----:B------:R-:W-:Y:S01]  /*4f10*/  @!UPT UIADD3 URZ, UPT, UPT, URZ, URZ, URZ ;  /* 0x000000fffffff290 */ /* 0x000fe2000fffe0ff */
[----:B------:R1:W-:Y:S01]  /*4f20*/  @!UP1 UTMALDG.3D [UR16], [UR14], desc[UR10] ;  /* 0x00000a100e0095b4 */ /* 0x0003e20008011000 */
[----:B------:R1:W-:Y:S02]  /*4f30*/  @!P4 SYNCS.ARRIVE.TRANS64.RED.A0TR RZ, [UR7+0x180], R20 ;  /* 0x00018014ffffc9a7 */ /* 0x0003e40008300407 */
[----:B-1----:R-:W-:Y:S01]  /*4f40*/  @!P1 ISETP.NE.AND P2, PT, R3, 0x1, PT ;  /* 0x000000010300980c */ /* 0x002fe20003f45270 */
[C---:B---3--:R-:W-:Y:S01]  /*4f50*/  @!P1 IMAD.HI.U32 R14, R13.reuse, R14, RZ ;  /* 0x0000000e0d0e9227 */ /* 0x048fe200078e00ff */
[----:B-----5:R-:W-:Y:S03]  /*4f60*/  @!P1 ISETP.NE.AND P0, PT, R10, 0x1, PT ;  /* 0x000000010a00980c */ /* 0x020fe60003f05270 */
[C---:B------:R-:W-:Y:S01]  /*4f70*/  @!P1 IMAD.HI.U32 R11, R8.reuse, R11, RZ ;  /* 0x0000000b080b9227 */ /* 0x040fe200078e00ff */
[----:B------:R-:W-:Y:S04]  /*4f80*/  @!P1 SHF.R.U32.HI R14, RZ, R15, R14 ;  /* 0x0000000fff0e9219 */ /* 0x000fe8000001160e */
[----:B--2---:R-:W-:Y:S01]  /*4f90*/  @!P1 SHF.R.U32.HI R9, RZ, R0, R11 ;  /* 0x00000000ff099219 */ /* 0x004fe2000001160b */
[----:B------:R-:W-:Y:S01]  /*4fa0*/  SYNCS.ARRIVE.TRANS64.RED.A1T0 RZ, [UR8], RZ ;  /* 0x000000ffffff79a7 */ /* 0x000fe20008100408 */
[----:B------:R-:W-:Y:S02]  /*4fb0*/  @!P1 SEL R14, R13, R14, !P2 ;  /* 0x0000000e0d0e9207 */ /* 0x000fe40005000000 */
[----:B------:R-:W-:Y:S01]  /*4fc0*/  @!P1 SEL R9, R8, R9, !P0 ;  /* 0x0000000908099207 */ /* 0x000fe20004000000 */
[----:B------:R-:W1:Y:S04]  /*4fd0*/  SYNCS.PHASECHK.TRANS64.TRYWAIT P5, [UR7+0x198], R12 ;  /* 0x0001980cff0075a7 */ /* 0x000e6800080a1107 */
[----:B------:R-:W-:Y:S02]  /*4fe0*/  @!P1 IMAD.IADD R0, R9, 0x1, -R14 ;  /* 0x0000000109009824 */ /* 0x000fe400078e0a0e */
[----:B------:R-:W-:Y:S02]  /*4ff0*/  @!P1 IMAD.IADD R9, R14, 0x1, -R9 ;  /* 0x000000010e099824 */ /* 0x000fe400078e0a09 */
[----:B------:R-:W-:Y:S02]  /*5000*/  @!P1 IMAD R13, R0, R3, R13 ;  /* 0x00000003000d9224 */ /* 0x000fe400078e020d */
[----:B------:R-:W-:Y:S01]  /*5010*/  @!P1 IMAD R8, R9, R10, R8 ;  /* 0x0000000a09089224 */ /* 0x000fe200078e0208 */
[----:B-1----:R-:W-:Y:S06]  /*5020*/  @!P5 BRA `(.L_x_96) ;  /* 0x0000004c0058d947 */ /* 0x002fec0003800000 */
.L_x_199:
[----:B-1----:R-:W-:Y:S01]  /*5030*/  @!P4 IADD3 R3, P0, PT, R32, 0x580, RZ ;  /* 0x000005802003c810 */ /* 0x002fe20007f1e0ff */
[----:B------:R-:W-:Y:S01]  /*5040*/  VOTEU.ALL UP1, P4 ;  /* 0x0000000000ff7886 */ /* 0x000fe20002020000 */
[----:B------:R-:W-:Y:S01]  /*5050*/  UMOV UR20, 0x0 ;  /* 0x0000000000147882 */ /* 0x000fe20000000000 */
[----:B------:R-:W-:Y:S01]  /*5060*/  UMOV UR21, 0x10000000 ;  /* 0x1000000000157882 */ /* 0x000fe20000000000 */
[----:B------:R-:W-:Y:S01]  /*5070*/  @!P4 R2UR UR9, R3 ;  /* 0x000000000309c2ca */ /* 0x000fe200000e0000 */
[----:B------:R-:W-:Y:S01]  /*5080*/  @!P4 IMAD.X R0, RZ, RZ, R33, P0 ;  /* 0x000000ffff00c224 */ /* 0x000fe200000e0621 */
[----:B------:R-:W-:Y:S01]  /*5090*/  @!UP1 UIADD3 UR10, UPT, UPT, UR18, 0x40, URZ ;  /* 0x00000040120a9890 */ /* 0x000fe2000fffe0ff */
[----:B------:R-:W-:Y:S01]  /*50a0*/  ISETP.NE.AND P0, PT, R30, 0x2, PT ;  /* 0x000000021e00780c */ /* 0x000fe20003f05270 */
[----:B------:R-:W-:Y:S01]  /*50b0*/  UMOV UR11, UR19 ;  /* 0x00000013000b7c82 */ /* 0x000fe20008000000 */
[----:B------:R-:W-:Y:S01]  /*50c0*/  UMOV UR12, UR36 ;  /* 0x00000024000c7c82 */ /* 0x000fe20008000000 */
[----:B------:R-:W-:Y:S01]  /*50d0*/  @!P4 R2UR UR8, R0 ;  /* 0x000000000008c2ca */ /* 0x000fe200000e0000 */
[----:B------:R-:W-:Y:S01]  /*50e0*/  IMAD.IADD R20, R8, 0x1, R147 ;  /* 0x0000000108147824 */ /* 0x000fe200078e0293 */
[----:B------:R-:W-:Y:S01]  /*50f0*/  @P3 R2UR UR36, R28 ;  /* 0x000000001c2432ca */ /* 0x000fe200000e0000 */
[----:B------:R-:W-:Y:S01]  /*5100*/  IMAD.IADD R21, R13, 0x1, R170 ;  /* 0x000000010d157824 */ /* 0x000fe200078e02aa */
[----:B------:R-:W-:Y:S02]  /*5110*/  SEL R0, RZ, 0x1, P0 ;  /* 0x00000001ff007807 */ /* 0x000fe40000000000 */
[----:B------:R-:W-:Y:S01]  /*5120*/  LOP3.LUT R31, R31, 0x1, RZ, 0x3c, !PT ;  /* 0x000000011f1f7812 */ /* 0x000fe200078e3cff */
[----:B------:R-:W-:Y:S01]  /*5130*/  IMAD.U32 R10, RZ, RZ, UR9 ;  /* 0x00000009ff0a7e24 */ /* 0x000fe2000f8e00ff */
[----:B------:R-:W-:Y:S01]  /*5140*/  @!UP1 UIADD3 UR9, UPT, UPT, UR7, 0x188, URZ ;  /* 0x0000018807099890 */ /* 0x000fe2000fffe0ff */
[----:B------:R-:W-:Y:S02]  /*5150*/  LOP3.LUT R29, R29, R0, RZ, 0x3c, !PT ;  /* 0x000000001d1d7212 */ /* 0x000fe400078e3cff */
[----:B------:R-:W-:Y:S02]  /*5160*/  SEL R30, R30, RZ, P0 ;  /* 0x000000ff1e1e7207 */ /* 0x000fe40000000000 */
[----:B------:R-:W-:Y:S01]  /*5170*/  IMAD.U32 R11, RZ, RZ, UR8 ;  /* 0x00000008ff0b7e24 */ /* 0x000fe2000f8e00ff */
[----:B------:R-:W-:Y:S01]  /*5180*/  @!P4 R2UR UR14, R10 ;  /* 0x000000000a0ec2ca */ /* 0x000fe200000e0000 */
[----:B------:R-:W-:Y:S01]  /*5190*/  @!UP1 UIADD3 UR8, UPT, UPT, UR7, 0x2400, URZ ;  /* 0x0000240007089890 */ /* 0x000fe2000fffe0ff */
[----:B------:R-:W-:Y:S02]  /*51a0*/  VOTEU.ALL UP1, P4 ;  /* 0x0000000000ff7886 */ /* 0x000fe40002020000 */
[----:B------:R-:W-:Y:S11]  /*51b0*/  @!P4 R2UR UR15, R11 ;  /* 0x000000000b0fc2ca */ /* 0x000ff600000e0000 */
[----:B------:R-:W-:Y:S02]  /*51c0*/  @!UPT UIADD3 URZ, UPT, UPT, URZ, URZ, URZ ;  /* 0x000000fffffff290 */ /* 0x000fe4000fffe0ff */
[----:B------:R2:W-:Y:S01]  /*51d0*/  @!UP1 UTMALDG.3D [UR8], [UR14], desc[UR20] ;  /* 0x000014080e0095b4 */ /* 0x0005e20008011000 */
[----:B------:R2:W-:Y:S01]  /*51e0*/  @!P4 SYNCS.ARRIVE.TRANS64.RED.A0TR RZ, [UR7+0x188], R23 ;  /* 0x00018817ffffc9a7 */ /* 0x0005e20008300407 */
[----:B------:R-:W-:Y:S01]  /*51f0*/  UPLOP3.LUT UP1, UPT, UPT, UPT, UPT, 0x80, 0x8 ;  /* 0x000000000008789c */ /* 0x000fe20003f2f070 */
[----:B------:R-:W-:Y:S01]  /*5200*/  SYNCS.ARRIVE.TRANS64.RED.A1T0 RZ, [UR13], RZ ;  /* 0x000000ffffff79a7 */ /* 0x000fe2000810040d */
[----:B------:R-:W-:Y:S09]  /*5210*/  @P3 BRA `(.L_x_97) ;  /* 0xfffffff400503947 */ /* 0x000ff2000383ffff */
[----:B------:R-:W-:-:S04]  /*5220*/  SHF.L.U32 R3, R31, 0x1f, RZ ;  /* 0x0000001f1f037819 */ /* 0x000fc800000006ff */
[----:B------:R-:W1:Y:S02]  /*5230*/  SYNCS.PHASECHK.TRANS64.TRYWAIT P0, [UR7+0x190], R3 ;  /* 0x00019003ff0075a7 */ /* 0x000e640008001107 */
[----:B-1----:R-:W-:Y:S05]  /*5240*/  @!P0 BRA `(.L_x_98) ;  /* 0x0000004800e88947 */ /* 0x002fea0003800000 */
.L_x_201:
[----:B-1----:R-:W-:-:S07]  /*5250*/  MOV R0, UR7 ;  /* 0x0000000700007c02 */ /* 0x002fce0008000f00 */
.L_x_99:
[----:B-1----:R-:W-:-:S04]  /*5260*/  SHF.L.U32 R3, R31, 0x1f, RZ ;  /* 0x0000001f1f037819 */ /* 0x002fc800000006ff */
[----:B------:R1:W3:Y:S03]  /*5270*/  SYNCS.PHASECHK.TRANS64.TRYWAIT P0, [R0+URZ+0x198], R3 ;  /* 0x00019803000075a7 */ /* 0x0002e600080011ff */
[----:B---3--:R-:W-:Y:S05]  /*5280*/  @!P0 NANOSLEEP.SYNCS 0x989680 ;  /* 0x009896800000895d */ /* 0x008fea0003900000 */
[----:B------:R-:W3:Y:S02]  /*5290*/  @!P0 SYNCS.PHASECHK.TRANS64 P0, [R0+URZ+0x198], R3 ;  /* 0x00019803000085a7 */ /* 0x000ee400080010ff */
[----:B--23--:R-:W-:Y:S05]  /*52a0*/  @P0 EXIT ;  /* 0x000000000000094d */ /* 0x00cfea0003800000 */
[----:B------:R-:W-:Y:S05]  /*52b0*/  BRA `(.L_x_99) ;  /* 0xfffffffc00e87947 */ /* 0x000fea000383ffff */
.L_x_88:
[----:B------:R-:W-:-:S06]  /*52c0*/  UISETP.GE.AND UP1, UPT, UR8, 0x4, UPT ;  /* 0x000000040800788c */ /* 0x000fcc000bf26270 */
[----:B------:R-:W-:-:S13]  /*52d0*/  PLOP3.LUT P0, PT, PT, PT, UP1, 0x80, 0x8 ;  /* 0x000000000008781c */ /* 0x000fda0003f0f018 */
[----:B------:R-:W-:Y:S05]  /*52e0*/  @!P0 EXIT ;  /* 0x000000000000894d */ /* 0x000fea0003800000 */
[----:B------:R-:W-:Y:S01]  /*52f0*/  BAR.SYNC.DEFER_BLOCKING 0x6, 0xa0 ;  /* 0x0182800000007b1d */ /* 0x000fe20000010000 */
[C---:B------:R-:W-:Y:S01]  /*5300*/  IMAD.SHL.U32 R3, R189.reuse, 0x40, RZ ;  /* 0x00000040bd037824 */ /* 0x040fe200078e00ff */
[C---:B------:R-:W-:Y:S01]  /*5310*/  LOP3.LUT R193, R189.reuse, 0x60, RZ, 0xc0, !PT ;  /* 0x00000060bdc17812 */ /* 0x040fe200078ec0ff */
[C---:B------:R-:W-:Y:S01]  /*5320*/  IMAD.SHL.U32 R172, R189.reuse, 0x8, RZ ;  /* 0x00000008bdac7824 */ /* 0x040fe200078e00ff */
[C---:B------:R-:W-:Y:S01]  /*5330*/  LOP3.LUT R191, R189.reuse, 0x2, RZ, 0xc0, !PT ;  /* 0x00000002bdbf7812 */ /* 0x040fe200078ec0ff */
[----:B------:R-:W-:Y:S01]  /*5340*/  IMAD.U32 R79, R189, 0x10000, RZ ;  /* 0x00010000bd4f7824 */ /* 0x000fe200078e00ff */
[----:B------:R-:W-:Y:S02]  /*5350*/  UMOV UR49, 0x400 ;  /* 0x0000040000317882 */ /* 0x000fe40000000000 */
[----:B------:R-:W1:Y:S01]  /*5360*/  LDC R177, c[0x0][0x370] ;  /* 0x0000dc00ffb17b82 */ /* 0x000e620000000800 */
[----:B------:R-:W-:Y:S01]  /*5370*/  ULEA UR49, UR37, UR49, 0x18 ;  /* 0x0000003125317291 */ /* 0x000fe2000f8ec0ff */
[----:B------:R-:W-:Y:S01]  /*5380*/  LOP3.LUT R5, R3, 0x180, RZ, 0xc0, !PT ;  /* 0x0000018003057812 */ /* 0x000fe200078ec0ff */
[----:B------:R-:W-:Y:S01]  /*5390*/  HFMA2 R195, -RZ, RZ, 0, 0 ;  /* 0x00000000ffc37431 */ /* 0x000fe200000001ff */
[----:B------:R-:W-:Y:S01]  /*53a0*/  LOP3.LUT R79, R79, 0x600000, RZ, 0xc0, !PT ;  /* 0x006000004f4f7812 */ /* 0x000fe200078ec0ff */
[----:B------:R-:W-:Y:S01]  /*53b0*/  UIADD3 UR4, UPT, UPT, UR49, 0x4400, URZ ;  /* 0x0000440031047890 */ /* 0x000fe2000fffe0ff */
[----:B------:R-:W-:Y:S01]  /*53c0*/  LOP3.LUT R172, R5, 0x30, R172, 0xf8, !PT ;  /* 0x0000003005ac7812 */ /* 0x000fe200078ef8ac */
[----:B------:R-:W-:Y:S01]  /*53d0*/  IMAD.MOV.U32 R76, RZ, RZ, RZ ;  /* 0x000000ffff4c7224 */ /* 0x000fe200078e00ff */
[----:B------:R-:W2:Y:S01]  /*53e0*/  LDC R74, c[0x0][0xb0c] ;  /* 0x0002c300ff4a7b82 */ /* 0x000ea20000000800 */
[----:B------:R-:W-:-:S02]  /*53f0*/  LOP3.LUT R189, R189, 0x4, RZ, 0xc0, !PT ;  /* 0x00000004bdbd7812 */ /* 0x000fc400078ec0ff */
[----:B------:R-:W-:Y:S02]  /*5400*/  CS2R R182, SRZ ;  /* 0x0000000000b67805 */ /* 0x000fe4000001ff00 */
[----:B------:R-:W-:Y:S02]  /*5410*/  LOP3.LUT R172, R172, 0x1e40, R3, 0xf8, !PT ;  /* 0x00001e40acac7812 */ /* 0x000fe400078ef803 */
[----:B------:R-:W-:Y:S02]  /*5420*/  CS2R R180, SRZ ;  /* 0x0000000000b47805 */ /* 0x000fe4000001ff00 */
[----:B------:R-:W-:Y:S01]  /*5430*/  IADD3 R188, PT, PT, -R189, 0x2, RZ ;  /* 0x00000002bdbc7810 */ /* 0x000fe20007ffe1ff */
[----:B------:R-:W-:Y:S01]  /*5440*/  IMAD.MOV R176, RZ, RZ, -R191 ;  /* 0x000000ffffb07224 */ /* 0x000fe200078e0abf */
[----:B------:R-:W-:Y:S01]  /*5450*/  MOV R192, UR4 ;  /* 0x0000000400c07c02 */ /* 0x000fe20008000f00 */
[----:B------:R-:W4:Y:S01]  /*5460*/  LDC R174, c[0x0][0xb20] ;  /* 0x0002c800ffae7b82 */ /* 0x000f220000000800 */
[----:B------:R-:W3:Y:S01]  /*5470*/  LDS R0, [UR49+0x260] ;  /* 0x00026031ff007984 */ /* 0x000ee20008000800 */
[----:B------:R-:W-:Y:S01]  /*5480*/  VIADD R190, R172, UR49 ;  /* 0x00000031acbe7c36 */ /* 0x000fe20008000000 */
[----:B------:R-:W1:Y:S01]  /*5490*/  LDCU.64 UR52, c[0x0][0x348] ;  /* 0x00006900ff3477ac */ /* 0x000e620008000a00 */
[----:B------:R-:W-:-:S02]  /*54a0*/  IMAD.MOV R175, RZ, RZ, -R189 ;  /* 0x000000ffffaf7224 */ /* 0x000fc400078e0abd */
[----:B------:R-:W-:Y:S01]  /*54b0*/  VIADD R190, R190, 0x400 ;  /* 0x00000400bebe7836 */ /* 0x000fe20000000000 */
[----:B------:R-:W1:Y:S01]  /*54c0*/  LDCU.64 UR38, c[0x0][0x888] ;  /* 0x00011100ff2677ac */ /* 0x000e620008000a00 */
[----:B------:R-:W1:Y:S01]  /*54d0*/  LDC R73, c[0x0][0xb30] ;  /* 0x0002cc00ff497b82 */ /* 0x000e620000000800 */
[----:B------:R-:W1:Y:S01]  /*54e0*/  LDCU.64 UR44, c[0x0][0x890] ;  /* 0x00011200ff2c77ac */ /* 0x000e620008000a00 */
[----:B------:R-:W-:-:S06]  /*54f0*/  UIADD3 UR48, UPT, UPT, UR49, 0x400, URZ ;  /* 0x0000040031307890 */ /* 0x000fcc000fffe0ff */
[----:B------:R-:W1:Y:S08]  /*5500*/  LDC.64 R168, c[0x0][0xb10] ;  /* 0x0002c400ffa87b82 */ /* 0x000e700000000a00 */
[----:B------:R-:W1:Y:S08]  /*5510*/  LDC.64 R70, c[0x0][0xb18] ;  /* 0x0002c600ff467b82 */ /* 0x000e700000000a00 */
[----:B------:R-:W1:Y:S08]  /*5520*/  LDC.64 R68, c[0x0][0xb28] ;  /* 0x0002ca00ff447b82 */ /* 0x000e700000000a00 */
[----:B------:R-:W1:Y:S01]  /*5530*/  LDC.64 R166, c[0x0][0x8b0] ;  /* 0x00022c00ffa67b82 */ /* 0x000e620000000a00 */
[----:B---3--:R-:W-:-:S07]  /*5540*/  IMAD.IADD R79, R0, 0x1, R79 ;  /* 0x00000001004f7824 */ /* 0x008fce00078e024f */
[----:B------:R-:W3:Y:S08]  /*5550*/  LDC.64 R164, c[0x0][0x8a8] ;  /* 0x00022a00ffa47b82 */ /* 0x000ef00000000a00 */
[----:B--2-4-:R-:W1:Y:S02]  /*5560*/  LDC R178, c[0x0][0x374] ;  /* 0x0000dd00ffb27b82 */ /* 0x014e640000000800 */
.L_x_126:
[C---:B------:R-:W-:Y:S02]  /*5570*/  LEA R0, R195.reuse, UR49, 0x3 ;  /* 0x00000031c3007c11 */ /* 0x040fe4000f8e18ff */
[----:B------:R-:W-:Y:S02]  /*5580*/  SHF.L.U32 R3, R182, 0x1f, RZ ;  /* 0x0000001fb6037819 */ /* 0x000fe400000006ff */
[----:B------:R-:W-:Y:S02]  /*5590*/  LEA R16, R195, UR49, 0x4 ;  /* 0x00000031c3107c11 */ /* 0x000fe4000f8e20ff */
[----:B------:R-:W2:Y:S02]  /*55a0*/  SYNCS.PHASECHK.TRANS64.TRYWAIT P0, [R0+URZ+0x1b0], R3 ;  /* 0x0001b003000075a7 */ /* 0x000ea400080011ff */
[----:B-12---:R-:W-:Y:S05]  /*55b0*/  @!P0 BRA `(.L_x_100) ;  /* 0x0000004800248947 */ /* 0x006fea0003800000 */
.L_x_202:
[----:B------:R-:W4:Y:S01]  /*55c0*/  LDC.64 R12, c[0x0][0xb10] ;  /* 0x0002c400ff0c7b82 */ /* 0x000f220000000a00 */
[----:B------:R-:W3:Y:S01]  /*55d0*/  LDS.128 R16, [R16+0x240] ;  /* 0x0002400010107984 */ /* 0x000ee20000000c00 */
[----:B-1----:R-:W-:Y:S01]  /*55e0*/  ISETP.NE.AND P1, PT, R73, 0x1, PT ;  /* 0x000000014900780c */ /* 0x002fe20003f25270 */
[----:B--2---:R-:W-:Y:S01]  /*55f0*/  VIADD R0, R0, 0x1c0 ;  /* 0x000001c000007836 */ /* 0x004fe20000000000 */
[----:B------:R-:W-:Y:S04]  /*5600*/  ISETP.GE.AND P0, PT, R72, 0x1, PT ;  /* 0x000000014800780c */ /* 0x000fe80003f06270 */
[----:B------:R-:W1:Y:S01]  /*5610*/  LDC.64 R10, c[0x0][0xb18] ;  /* 0x0002c600ff0a7b82 */ /* 0x000e620000000a00 */
[----:B------:R-:W-:Y:S01]  /*5620*/  PRMT R0, RZ, 0x654, R0 ;  /* 0x00000654ff007816 */ /* 0x000fe20000000000 */
[----:B------:R-:W-:Y:S01]  /*5630*/  @!PT LDS RZ, [RZ] ;  /* 0x00000000fffff984 */ /* 0x000fe20000000800 */
[----:B------:R-:W-:Y:S01]  /*5640*/  @!PT LDS RZ, [RZ] ;  /* 0x00000000fffff984 */ /* 0x000fe20000000800 */
[----:B------:R-:W-:Y:S01]  /*5650*/  @!PT LDS RZ, [RZ] ;  /* 0x00000000fffff984 */ /* 0x000fe20000000800 */
[----:B------:R-:W-:Y:S01]  /*5660*/  @!PT LDS RZ, [RZ] ;  /* 0x00000000fffff984 */ /* 0x000fe20000000800 */
[----:B------:R2:W-:Y:S06]  /*5670*/  MEMBAR.ALL.CTA ;  /* 0x0000000000007992 */ /* 0x0005ec0000008000 */
[----:B--2---:R-:W2:Y:S01]  /*5680*/  FENCE.VIEW.ASYNC.S ;  /* 0x00000000000073c6 */ /* 0x004ea20000000000 */
[----:B------:R-:W1:Y:S08]  /*5690*/  @!P1 LDC R14, c[0x0][0xb20] ;  /* 0x0002c800ff0e9b82 */ /* 0x000e700000000800 */
[----:B------:R-:W1:Y:S01]  /*56a0*/  @!P1 LDC R9, c[0x0][0xb0c] ;  /* 0x0002c300ff099b82 */ /* 0x000e620000000800 */
[----:B--2---:R2:W-:Y:S01]  /*56b0*/  SYNCS.ARRIVE.TRANS64.RED.A1T0 RZ, [R0+URZ], RZ ;  /* 0x000000ff00ff79a7 */ /* 0x0045e200081004ff */
[----:B---3--:R-:W-:Y:S04]  /*56c0*/  LOP3.LUT P4, RZ, R18, 0x1, RZ, 0xc0, !PT ;  /* 0x0000000112ff7812 */ /* 0x008fe8000788c0ff */
[----:B------:R-:W-:Y:S09]  /*56d0*/  P2R R194, PR, RZ, 0x10 ;  /* 0x00000010ffc27803 */ /* 0x000ff20000000000 */
[----:B------:R-:W-:Y:S02]  /*56e0*/  @P4 MOV R77, R16 ;  /* 0x00000010004d4202 */ /* 0x000fe40000000f00 */
[----:B------:R-:W-:Y:S01]  /*56f0*/  @P4 LOP3.LUT R75, R17, 0xffff, RZ, 0xc0, !PT ;  /* 0x0000ffff114b4812 */ /* 0x000fe200078ec0ff */
[----:B--2-4-:R-:W-:Y:S06]  /*5700*/  @!P0 BRA `(.L_x_101) ;  /* 0x0000000000a48947 */ /* 0x014fec0003800000 */
[----:B------:R-:W-:Y:S01]  /*5710*/  IMAD.HI.U32 R23, R178, R71, RZ ;  /* 0x00000047b2177227 */ /* 0x000fe200078e00ff */
[----:B------:R-:W-:Y:S02]  /*5720*/  ISETP.NE.AND P0, PT, R70, 0x1, PT ;  /* 0x000000014600780c */ /* 0x000fe40003f05270 */
[----:B------:R-:W-:Y:S01]  /*5730*/  ISETP.NE.AND P2, PT, R72, 0x1, PT ;  /* 0x000000014800780c */ /* 0x000fe20003f45270 */
[----:B------:R-:W-:Y:S01]  /*5740*/  IMAD.HI.U32 R22, R177, R168, RZ ;  /* 0x000000a8b1167227 */ /* 0x000fe200078e00ff */
[----:B------:R-:W-:Y:S02]  /*5750*/  SHF.R.U32.HI R23, RZ, R174, R23 ;  /* 0x000000aeff177219 */ /* 0x000fe40000011617 */
[----:B------:R-:W-:Y:S01]  /*5760*/  ISETP.NE.AND P3, PT, R74, 0x1, PT ;  /* 0x000000014a00780c */ /* 0x000fe20003f65270 */
[----:B------:R-:W-:Y:S01]  /*5770*/  IMAD.HI.U32 R26, R77, R168, RZ ;  /* 0x000000a84d1a7227 */ /* 0x000fe200078e00ff */
[----:B------:R-:W-:Y:S02]  /*5780*/  SHF.R.U32.HI R22, RZ, R169, R22 ;  /* 0x000000a9ff167219 */ /* 0x000fe40000011616 */
[----:B------:R-:W-:Y:S01]  /*5790*/  SEL R3, R178, R23, !P0 ;  /* 0x00000017b2037207 */ /* 0x000fe20004000000 */
[----:B------:R-:W-:Y:S01]  /*57a0*/  IMAD.HI.U32 R23, R75, R71, RZ ;  /* 0x000000474b177227 */ /* 0x000fe200078e00ff */
[----:B------:R-:W-:Y:S02]  /*57b0*/  SEL R7, R177, R22, !P3 ;  /* 0x00000016b1077207 */ /* 0x000fe40005800000 */
[----:B------:R-:W-:Y:S01]  /*57c0*/  SHF.R.U32.HI R26, RZ, R169, R26 ;  /* 0x000000a9ff1a7219 */ /* 0x000fe2000001161a */
[-C--:B------:R-:W-:Y:S04]  /*57d0*/  IMAD.HI.U32 R22, R3, R68.reuse, RZ ;  /* 0x0000004403167227 */ /* 0x080fe800078e00ff */
[----:B------:R-:W-:Y:S01]  /*57e0*/  IMAD.HI.U32 R24, R7, R68, RZ ;  /* 0x0000004407187227 */ /* 0x000fe200078e00ff */
[-C--:B------:R-:W-:Y:S02]  /*57f0*/  @P2 SHF.R.U32.HI R3, RZ, R69.reuse, R22 ;  /* 0x00000045ff032219 */ /* 0x080fe40000011616 */
[----:B------:R-:W-:Y:S02]  /*5800*/  SHF.R.U32.HI R22, RZ, R174, R23 ;  /* 0x000000aeff167219 */ /* 0x000fe40000011617 */
[----:B------:R-:W-:Y:S01]  /*5810*/  @P2 SHF.R.U32.HI R7, RZ, R69, R24 ;  /* 0x00000045ff072219 */ /* 0x000fe20000011618 */
[C---:B------:R-:W-:Y:S01]  /*5820*/  IMAD R2, R72.reuse, R3, RZ ;  /* 0x0000000348027224 */ /* 0x040fe200078e02ff */
[----:B------:R-:W-:Y:S02]  /*5830*/  SEL R5, R75, R22, !P0 ;  /* 0x000000164b057207 */ /* 0x000fe40004000000 */
[----:B------:R-:W-:Y:S01]  /*5840*/  SEL R3, R77, R26, !P3 ;  /* 0x0000001a4d037207 */ /* 0x000fe20005800000 */
[----:B------:R-:W-:Y:S01]  /*5850*/  IMAD R4, R72, R7, RZ ;  /* 0x0000000748047224 */ /* 0x000fe200078e02ff */
[C---:B------:R-:W-:Y:S01]  /*5860*/  ISETP.GE.AND P0, PT, R5.reuse, R2, PT ;  /* 0x000000020500720c */ /* 0x040fe20003f06270 */
[----:B------:R-:W-:Y:S03]  /*5870*/  IMAD.HI.U32 R6, R5, R68, RZ ;  /* 0x0000004405067227 */ /* 0x000fe600078e00ff */
[----:B------:R-:W-:Y:S01]  /*5880*/  ISETP.GE.OR P0, PT, R3, R4, P0 ;  /* 0x000000040300720c */ /* 0x000fe20000706670 */
[----:B------:R-:W-:Y:S01]  /*5890*/  IMAD.MOV R4, RZ, RZ, -R3 ;  /* 0x000000ffff047224 */ /* 0x000fe200078e0a03 */
[-C--:B------:R-:W-:Y:S03]  /*58a0*/  SHF.R.U32.HI R6, RZ, R69.reuse, R6 ;  /* 0x00000045ff067219 */ /* 0x080fe60000011606 */
[----:B------:R-:W-:Y:S01]  /*58b0*/  IMAD R77, R74, R4, R77 ;  /* 0x000000044a4d7224 */ /* 0x000fe200078e024d */
[----:B------:R-:W-:Y:S05]  /*58c0*/  SEL R15, R5, R6, !P2 ;  /* 0x00000006050f7207 */ /* 0x000fea0005000000 */
[----:B------:R-:W-:Y:S02]  /*58d0*/  IMAD.MOV R6, RZ, RZ, -R15 ;  /* 0x000000ffff067224 */ /* 0x000fe400078e0a0f */
[C---:B------:R-:W-:Y:S04]  /*58e0*/  @!P0 IMAD.HI.U32 R2, R3.reuse, R68, RZ ;  /* 0x0000004403028227 */ /* 0x040fe800078e00ff */
[----:B------:R-:W-:Y:S01]  /*58f0*/  IMAD R6, R72, R6, R5 ;  /* 0x0000000648067224 */ /* 0x000fe200078e0205 */
[----:B------:R-:W-:Y:S04]  /*5900*/  @!P0 SHF.R.U32.HI R2, RZ, R69, R2 ;  /* 0x00000045ff028219 */ /* 0x000fe80000011602 */
[----:B------:R-:W-:Y:S02]  /*5910*/  @!P0 SEL R0, R3, R2, !P2 ;  /* 0x0000000203008207 */ /* 0x000fe40005000000 */
[----:B------:R-:W-:Y:S02]  /*5920*/  IADD3 R2, PT, PT, -R5, RZ, RZ ;  /* 0x000000ff05027210 */ /* 0x000fe40007ffe1ff */
[----:B------:R-:W-:Y:S01]  /*5930*/  @!P0 IADD3 R8, PT, PT, R15, -R0, RZ ;  /* 0x800000000f088210 */ /* 0x000fe20007ffe0ff */
[----:B------:R-:W-:Y:S02]  /*5940*/  @!P0 IMAD R0, R7, R6, R0 ;  /* 0x0000000607008224 */ /* 0x000fe400078e0200 */
[----:B------:R-:W-:Y:S02]  /*5950*/  IMAD R75, R70, R2, R75 ;  /* 0x00000002464b7224 */ /* 0x000fe400078e024b */
[----:B------:R-:W-:Y:S02]  /*5960*/  @!P0 IMAD R5, R8, R72, R3 ;  /* 0x0000004808058224 */ /* 0x000fe400078e0203 */
[----:B------:R-:W-:Y:S04]  /*5970*/  @!P0 IMAD.MOV.U32 R3, RZ, RZ, R0 ;  /* 0x000000ffff038224 */ /* 0x000fe800078e0000 */
[----:B------:R-:W-:Y:S02]  /*5980*/  IMAD R77, R3, R74, R77 ;  /* 0x0000004a034d7224 */ /* 0x000fe400078e024d */
[----:B------:R-:W-:Y:S07]  /*5990*/  IMAD R75, R5, R70, R75 ;  /* 0x00000046054b7224 */ /* 0x000fee00078e024b */
.L_x_101:
[----:B-1----:R-:W-:Y:S01]  /*59a0*/  @!P1 ISETP.NE.AND P0, PT, R10, 0x1, PT ;  /* 0x000000010a00980c */ /* 0x002fe20003f05270 */
[----:B------:R-:W-:Y:S01]  /*59b0*/  @!P1 IMAD.HI.U32 R0, R77, R12, RZ ;  /* 0x0000000c4d009227 */ /* 0x000fe200078e00ff */
[----:B------:R-:W-:Y:S01]  /*59c0*/  @!P1 ISETP.NE.AND P2, PT, R9, 0x1, PT ;  /* 0x000000010900980c */ /* 0x000fe20003f45270 */
[----:B------:R-:W-:Y:S01]  /*59d0*/  ULOP3.LUT UP0, URZ, UR48, 0x1b0, URZ, 0xc0, !UPT ;  /* 0x000001b030ff7892 */ /* 0x000fe2000f80c0ff */
[----:B------:R-:W-:Y:S01]  /*59e0*/  R2UR UR42, R21 ;  /* 0x00000000152a72ca */ /* 0x000fe200000e0000 */
[----:B------:R-:W-:Y:S01]  /*59f0*/  @!P1 IMAD.HI.U32 R3, R75, R11, RZ ;  /* 0x0000000b4b039227 */ /* 0x000fe200078e00ff */
[----:B------:R-:W-:Y:S02]  /*5a00*/  @!P1 SHF.R.U32.HI R0, RZ, R13, R0 ;  /* 0x0000000dff009219 */ /* 0x000fe40000011600 */
[----:B------:R-:W-:Y:S01]  /*5a10*/  R2UR UR41, R20 ;  /* 0x00000000142972ca */ /* 0x000fe200000e0000 */
[----:B------:R-:W-:Y:S01]  /*5a20*/  VIADD R195, R195, 0x1 ;  /* 0x00000001c3c37836 */ /* 0x000fe20000000000 */
[----:B------:R-:W-:Y:S02]  /*5a30*/  @!P1 SHF.R.U32.HI R2, RZ, R14, R3 ;  /* 0x0000000eff029219 */ /* 0x000fe40000011603 */
[----:B------:R-:W-:Y:S02]  /*5a40*/  @!P1 SEL R3, R77, R0, !P2 ;  /* 0x000000004d039207 */ /* 0x000fe40005000000 */
[----:B------:R-:W-:Y:S02]  /*5a50*/  @!P1 SEL R2, R75, R2, !P0 ;  /* 0x000000024b029207 */ /* 0x000fe40004000000 */
[----:B------:R-:W-:Y:S01]  /*5a60*/  @P4 SHF.R.U32.HI R179, RZ, 0x10, R17 ;  /* 0x00000010ffb34819 */ /* 0x000fe20000011611 */
[----:B------:R-:W-:Y:S02]  /*5a70*/  USHF.L.U32 UR42, UR42, 0x7, URZ ;  /* 0x000000072a2a7899 */ /* 0x000fe400080006ff */
[----:B------:R-:W-:Y:S02]  /*5a80*/  @!P1 IMAD.IADD R0, R2, 0x1, -R3 ;  /* 0x0000000102009824 */ /* 0x000fe400078e0a03 */
[----:B------:R-:W-:Y:S01]  /*5a90*/  @!P1 IMAD.IADD R2, R3, 0x1, -R2 ;  /* 0x0000000103029824 */ /* 0x000fe200078e0a02 */
[----:B------:R-:W-:Y:S01]  /*5aa0*/  USHF.L.U32 UR41, UR41, 0x7, URZ ;  /* 0x0000000729297899 */ /* 0x000fe200080006ff */
[----:B------:R-:W-:Y:S02]  /*5ab0*/  @!P1 IMAD R77, R0, R9, R77 ;  /* 0x00000009004d9224 */ /* 0x000fe400078e024d */
[----:B------:R-:W-:Y:S01]  /*5ac0*/  @!P1 IMAD R75, R2, R10, R75 ;  /* 0x0000000a024b9224 */ /* 0x000fe200078e024b */
[----:B------:R-:W-:Y:S08]  /*5ad0*/  BRA.U !UP0, `(.L_x_102) ;  /* 0x0000000108407547 */ /* 0x000ff0000b800000 */
[----:B------:R-:W1:Y:S01]  /*5ae0*/  LDCU.64 UR8, c[0x4][0x80] ;  /* 0x01001000ff0877ac */ /* 0x000e620008000a00 */
[----:B------:R-:W-:Y:S01]  /*5af0*/  MOV R3, 0x0 ;  /* 0x0000000000037802 */ /* 0x000fe20000000f00 */
[----:B------:R-:W-:Y:S02]  /*5b00*/  HFMA2 R12, -RZ, RZ, 0, 5.9604644775390625e-08 ;  /* 0x00000001ff0c7431 */ /* 0x000fe400000001ff */
[----:B------:R-:W-:Y:S02]  /*5b10*/  IMAD.MOV.U32 R8, RZ, RZ, 0x70 ;  /* 0x00000070ff087424 */ /* 0x000fe400078e00ff */
[----:B------:R-:W-:Y:S01]  /*5b20*/  IMAD.MOV.U32 R13, RZ, RZ, RZ ;  /* 0x000000ffff0d7224 */ /* 0x000fe200078e00ff */
[----:B------:R-:W2:Y:S01]  /*5b30*/  LDCU.64 UR6, c[0x4][0x88] ;  /* 0x01001100ff0677ac */ /* 0x000ea20008000a00 */
[----:B------:R-:W3:Y:S01]  /*5b40*/  LDC.64 R2, c[0x4][R3] ;  /* 0x0100000003027b82 */ /* 0x000ee20000000a00 */
[----:B------:R-:W4:Y:S01]  /*5b50*/  LDCU.64 UR4, c[0x4][0x8] ;  /* 0x01000100ff0477ac */ /* 0x000f220008000a00 */
[----:B-1----:R-:W-:Y:S01]  /*5b60*/  MOV R5, UR9 ;  /* 0x0000000900057c02 */ /* 0x002fe20008000f00 */
[----:B------:R-:W-:Y:S01]  /*5b70*/  IMAD.U32 R4, RZ, RZ, UR8 ;  /* 0x00000008ff047e24 */ /* 0x000fe2000f8e00ff */
[----:B--2---:R-:W-:Y:S01]  /*5b80*/  MOV R7, UR7 ;  /* 0x0000000700077c02 */ /* 0x004fe20008000f00 */
[----:B------:R-:W-:Y:S01]  /*5b90*/  IMAD.U32 R6, RZ, RZ, UR6 ;  /* 0x00000006ff067e24 */ /* 0x000fe2000f8e00ff */
[----:B----4-:R-:W-:Y:S01]  /*5ba0*/  MOV R11, UR5 ;  /* 0x00000005000b7c02 */ /* 0x010fe20008000f00 */
[----:B------:R-:W-:Y:S02]  /*5bb0*/  IMAD.U32 R10, RZ, RZ, UR4 ;  /* 0x00000004ff0a7e24 */ /* 0x000fe4000f8e00ff */
[----:B------:R-:W-:Y:S07]  /*5bc0*/  LEPC R20, `(.L_x_102) ;  /* 0x000000001014794e */ /* 0x000fee0000000000 */
[----:B---3-5:R-:W-:Y:S05]  /*5bd0*/  CALL.ABS.NOINC R2 ;  /* 0x0000000002007343 */ /* 0x028fea0003c00000 */
.L_x_102:
[----:B------:R-:W-:Y:S01]  /*5be0*/  LOP3.LUT P0, RZ, R192, 0x1b0, RZ, 0xc0, !PT ;  /* 0x000001b0c0ff7812 */ /* 0x000fe2000780c0ff */
[----:B------:R-:W-:Y:S11]  /*5bf0*/  BSSY.RECONVERGENT B6, `(.L_x_103) ;  /* 0x0000013000067945 */ /* 0x000ff60003800200 */
[----:B------:R-:W-:Y:S01]  /*5c00*/  @!UPT UIADD3 URZ, UPT, UPT, URZ, URZ, URZ ;  /* 0x000000fffffff290 */ /* 0x000fe2000fffe0ff */
[----:B------:R-:W-:Y:S05]  /*5c10*/  @!P0 BRA `(.L_x_104) ;  /* 0x0000000000408947 */ /* 0x000fea0003800000 */
        /* <DEDUP_REMOVED lines=16> */
.L_x_104:
[----:B------:R-:W-:Y:S05]  /*5d20*/  BSYNC.RECONVERGENT B6 ;  /* 0x0000000000067941 */ /* 0x000fea0003800200 */
.L_x_103:
[----:B------:R-:W-:Y:S01]  /*5d30*/  ISETP.NE.U32.AND P4, PT, R166, RZ, PT ;  /* 0x000000ffa600720c */ /* 0x000fe20003f85070 */
[----:B------:R-:W-:Y:S01]  /*5d40*/  UISETP.NE.AND UP2, UPT, UR50, URZ, UPT ;  /* 0x000000ff3200728c */ /* 0x000fe2000bf45270 */
[----:B------:R-:W-:Y:S01]  /*5d50*/  ISETP.NE.U32.AND P2, PT, RZ, UR38, PT ;  /* 0x00000026ff007c0c */ /* 0x000fe2000bf45070 */
[----:B------:R-:W-:Y:S01]  /*5d60*/  UISETP.NE.U32.AND UP1, UPT, UR44, URZ, UPT ;  /* 0x000000ff2c00728c */ /* 0x000fe2000bf25070 */
[----:B------:R-:W-:Y:S01]  /*5d70*/  ISETP.NE.AND.EX P4, PT, R167, RZ, PT, P4 ;  /* 0x000000ffa700720c */ /* 0x000fe20003f85340 */
[----:B------:R-:W-:Y:S01]  /*5d80*/  UPLOP3.LUT UP0, UPT, UPT, UPT, UPT, 0x40, 0x4 ;  /* 0x000000000004789c */ /* 0x000fe20003f0e870 */
[----:B------:R-:W-:Y:S01]  /*5d90*/  ISETP.NE.AND.EX P2, PT, RZ, UR39, PT, P2 ;  /* 0x00000027ff007c0c */ /* 0x000fe2000bf45320 */
[----:B------:R-:W-:Y:S01]  /*5da0*/  UISETP.NE.AND.EX UP1, UPT, UR45, URZ, UPT, UP1 ;  /* 0x000000ff2d00728c */ /* 0x000fe2000bf25310 */
[----:B------:R-:W-:Y:S04]  /*5db0*/  PLOP3.LUT P1, PT, PT, PT, UP2, 0x80, 0x8 ;  /* 0x000000000008781c */ /* 0x000fe80003f2f028 */
[----:B------:R-:W-:Y:S06]  /*5dc0*/  @UP2 UPLOP3.LUT UP0, UPT, UPT, UPT, UP1, 0x80, 0x8 ;  /* 0x000000000008289c */ /* 0x000fec0003f0f010 */
[----:B------:R-:W-:Y:S01]  /*5dd0*/  PLOP3.LUT P0, PT, PT, PT, UP0, 0x80, 0x8 ;  /* 0x000000000008781c */ /* 0x000fe20003f0f008 */
[----:B------:R-:W-:Y:S01]  /*5de0*/  @!UPT UIADD3 URZ, UPT, UPT, URZ, URZ, URZ ;  /* 0x000000fffffff290 */ /* 0x000fe2000fffe0ff */
[----:B------:R-:W-:Y:S11]  /*5df0*/  BRA.U !UP1, `(.L_x_105) ;  /* 0x0000000109387547 */ /* 0x000ff6000b800000 */
[----:B------:R-:W-:Y:S01]  /*5e00*/  UISETP.NE.U32.AND UP0, UPT, UR38, URZ, UPT ;  /* 0x000000ff2600728c */ /* 0x000fe2000bf05070 */
[----:B------:R-:W-:Y:S02]  /*5e10*/  HFMA2 R0, -RZ, RZ, 0, 5.9604644775390625e-08 ;  /* 0x00000001ff007431 */ /* 0x000fe400000001ff */
[----:B------:R-:W-:Y:S01]  /*5e20*/  IMAD.MOV.U32 R171, RZ, RZ, 0x1 ;  /* 0x00000001ffab7424 */ /* 0x000fe200078e00ff */
[----:B------:R-:W-:Y:S06]  /*5e30*/  UISETP.NE.AND.EX UP0, UPT, UR39, URZ, UPT, UP0 ;  /* 0x000000ff2700728c */ /* 0x000fec000bf05300 */
[----:B------:R-:W-:Y:S05]  /*5e40*/  PLOP3.LUT P3, PT, PT, PT, UP0, 0x80, 0x8 ;  /* 0x000000000008781c */ /* 0x000fea0003f6f008 */
[----:B------:R-:W1:Y:S01]  /*5e50*/  @UP0 LDCU.64 UR6, c[0x0][0x888] ;  /* 0x00011100ff0607ac */ /* 0x000e620008000a00 */
[----:B------:R-:W-:Y:S07]  /*5e60*/  @UP0 UIMAD UR4, UR36, UR44, URZ ;  /* 0x0000002c240402a4 */ /* 0x000fee000f8e02ff */
[----:B------:R-:W-:Y:S01]  /*5e70*/  @!P3 PRMT R171, R0, 0x7610, R171 ;  /* 0x0000761000abb816 */ /* 0x000fe200000000ab */
[----:B-1----:R-:W-:Y:S03]  /*5e80*/  @UP0 UIMAD.WIDE UR6, UR4, 0x4, UR6 ;  /* 0x00000004040608a5 */ /* 0x002fe6000f8e0206 */
[----:B------:R-:W1:Y:S03]  /*5e90*/  @!UP0 LDCU UR4, c[0x0][0x880] ;  /* 0x00011000ff0487ac */ /* 0x000e660008000800 */
[----:B------:R-:W-:Y:S01]  /*5ea0*/  IMAD.U32 R2, RZ, RZ, UR6 ;  /* 0x00000006ff027e24 */ /* 0x000fe2000f8e00ff */
[----:B------:R-:W-:Y:S05]  /*5eb0*/  MOV R3, UR7 ;  /* 0x0000000700037c02 */ /* 0x000fea0008000f00 */
[----:B-----5:R2:W5:Y:S02]  /*5ec0*/  @P3 LDG.E R81, desc[UR46][R2.64] ;  /* 0x0000002e02513981 */ /* 0x020564000c1e1900 */
[----:B-12---:R-:W-:Y:S02]  /*5ed0*/  @!P3 IMAD.U32 R81, RZ, RZ, UR4 ;  /* 0x00000004ff51be24 */ /* 0x006fe4000f8e00ff */
.L_x_105:
[----:B------:R-:W-:Y:S05]  /*5ee0*/  @!P4 BRA `(.L_x_106) ;  /* 0x000000000020c947 */ /* 0x000fea0003800000 */
[----:B------:R-:W-:Y:S04]  /*5ef0*/  ISETP.NE.U32.AND P3, PT, R164, RZ, PT ;  /* 0x000000ffa400720c */ /* 0x000fe80003f65070 */
[----:B------:R-:W-:Y:S11]  /*5f00*/  ISETP.NE.AND.EX P3, PT, R165, RZ, PT, P3 ;  /* 0x000000ffa500720c */ /* 0x000ff60003f65330 */
[----:B------:R-:W-:Y:S02]  /*5f10*/  @!UPT UIADD3 URZ, UPT, UPT, URZ, URZ, URZ ;  /* 0x000000fffffff290 */ /* 0x000fe4000fffe0ff */
[----:B------:R-:W1:Y:S01]  /*5f20*/  @P3 LDC.64 R2, c[0x0][0x8a8] ;  /* 0x00022a00ff023b82 */ /* 0x000e620000000a00 */
[----:B------:R-:W-:Y:S04]  /*5f30*/  @P3 IMAD R0, R166, UR36, RZ ;  /* 0x00000024a6003c24 */ /* 0x000fe8000f8e02ff */
[----:B-1----:R-:W-:Y:S05]  /*5f40*/  @P3 IMAD.WIDE R2, R0, 0x4, R2 ;  /* 0x0000000400023825 */ /* 0x002fea00078e0202 */
[----:B-----5:R1:W5:Y:S02]  /*5f50*/  @P3 LDG.E R78, desc[UR46][R2.64] ;  /* 0x0000002e024e3981 */ /* 0x020364000c1e1900 */
[----:B-1----:R-:W2:Y:S02]  /*5f60*/  @!P3 LDC R78, c[0x0][0x8a0] ;  /* 0x00022800ff4ebb82 */ /* 0x002ea40000000800 */
.L_x_106:
[----:B-----5:R-:W-:Y:S01]  /*5f70*/  FSETP.NEU.AND P4, PT, R81, RZ, PT ;  /* 0x000000ff5100720b */ /* 0x020fe20003f8d000 */
[----:B------:R-:W-:Y:S01]  /*5f80*/  BSSY B1, `(.L_x_107) ;  /* 0x0000047000017945 */ /* 0x000fe20003800000 */
[----:B------:R-:W-:Y:S01]  /*5f90*/  SEL R5, RZ, 0xffffffff, P2 ;  /* 0xffffffffff057807 */ /* 0x000fe20001000000 */
[----:B------:R-:W-:Y:S01]  /*5fa0*/  IMAD.MOV.U32 R208, RZ, RZ, 0x1 ;  /* 0x00000001ffd07424 */ /* 0x000fe200078e00ff */
[----:B------:R-:W-:Y:S01]  /*5fb0*/  LOP3.LUT P3, RZ, R171, 0xff, RZ, 0xc0, !PT ;  /* 0x000000ffabff7812 */ /* 0x000fe2000786c0ff */
[C---:B------:R-:W-:Y:S01]  /*5fc0*/  IMAD R80, R76.reuse, 0x80, R79 ;  /* 0x000000804c507824 */ /* 0x040fe200078e024f */
[----:B------:R-:W-:Y:S02]  /*5fd0*/  @P1 SEL R0, RZ, 0xffffffff, P4 ;  /* 0xffffffffff001807 */ /* 0x000fe40002000000 */
[----:B------:R-:W-:Y:S02]  /*5fe0*/  CS2R R162, SRZ ;  /* 0x0000000000a27805 */ /* 0x000fe4000001ff00 */
[----:B------:R-:W-:Y:S02]  /*5ff0*/  LEA R3, R181, UR49, 0x3 ;  /* 0x00000031b5037c11 */ /* 0x000fe4000f8e18ff */
[----:B------:R-:W-:Y:S02]  /*6000*/  CS2R R160, SRZ ;  /* 0x0000000000a07805 */ /* 0x000fe4000001ff00 */
[----:B------:R-:W-:Y:S02]  /*6010*/  @P0 SEL R0, R5, R0, !P3 ;  /* 0x0000000005000207 */ /* 0x000fe40005800000 */
[----:B------:R-:W-:Y:S02]  /*6020*/  CS2R R158, SRZ ;  /* 0x00000000009e7805 */ /* 0x000fe4000001ff00 */
[----:B------:R-:W-:Y:S02]  /*6030*/  LEA R207, R76, UR49, 0x3 ;  /* 0x000000314ccf7c11 */ /* 0x000fe4000f8e18ff */
[----:B------:R-:W-:Y:S02]  /*6040*/  CS2R R156, SRZ ;  /* 0x00000000009c7805 */ /* 0x000fe4000001ff00 */
[----:B------:R-:W-:Y:S02]  /*6050*/  @P1 LOP3.LUT R0, R0, 0x1, RZ, 0xc0, !PT ;  /* 0x0000000100001812 */ /* 0x000fe400078ec0ff */
[----:B------:R-:W-:Y:S02]  /*6060*/  CS2R R154, SRZ ;  /* 0x00000000009a7805 */ /* 0x000fe4000001ff00 */
[----:B------:R-:W-:Y:S02]  /*6070*/  SHF.L.U32 R2, R183, 0x1f, RZ ;  /* 0x0000001fb7027819 */ /* 0x000fe400000006ff */
[----:B------:R-:W-:Y:S02]  /*6080*/  CS2R R152, SRZ ;  /* 0x0000000000987805 */ /* 0x000fe4000001ff00 */
[----:B------:R-:W-:Y:S02]  /*6090*/  ISETP.NE.U32.OR P6, PT, R0, 0x1, !P1 ;  /* 0x000000010000780c */ /* 0x000fe40004fc5470 */
[----:B------:R-:W-:Y:S02]  /*60a0*/  CS2R R150, SRZ ;  /* 0x0000000000967805 */ /* 0x000fe4000001ff00 */
[----:B------:R-:W-:Y:S02]  /*60b0*/  PLOP3.LUT P2, PT, PT, PT, UP1, 0x80, 0x8 ;  /* 0x000000000008781c */ /* 0x000fe40003f4f018 */
[----:B------:R-:W-:Y:S02]  /*60c0*/  CS2R R148, SRZ ;  /* 0x0000000000947805 */ /* 0x000fe4000001ff00 */
[----:B------:R-:W-:Y:S02]  /*60d0*/  SEL R0, RZ, 0xffffffff, P4 ;  /* 0xffffffffff007807 */ /* 0x000fe40002000000 */
[----:B------:R-:W-:Y:S03]  /*60e0*/  P2R R184, PR, RZ, 0x40 ;  /* 0x00000040ffb87803 */ /* 0x000fe60000000000 */
[----:B------:R-:W-:Y:S04]  /*60f0*/  @P6 SHF.L.U32 R4, R180, 0x1f, RZ ;  /* 0x0000001fb4046819 */ /* 0x000fe800000006ff */
[----:B------:R-:W-:Y:S01]  /*6100*/  @P2 SEL R0, R5, R0, !P3 ;  /* 0x0000000005002207 */ /* 0x000fe20005800000 */
[----:B------:R-:W1:Y:S03]  /*6110*/  @P6 SYNCS.PHASECHK.TRANS64.TRYWAIT P1, [R3+URZ+0x180], R4 ;  /* 0x00018004030065a7 */ /* 0x000e6600080211ff */
[----:B------:R-:W-:Y:S04]  /*6120*/  LOP3.LUT R0, R0, 0x1, RZ, 0xc0, !PT ;  /* 0x0000000100007812 */ /* 0x000fe800078ec0ff */
[----:B------:R-:W-:Y:S04]  /*6130*/  ISETP.NE.U32.AND P5, PT, R0, 0x1, PT ;  /* 0x000000010000780c */ /* 0x000fe80003fa5070 */
[----:B------:R-:W-:Y:S01]  /*6140*/  P2R R209, PR, RZ, 0x20 ;  /* 0x00000020ffd17803 */ /* 0x000fe20000000000 */
[----:B------:R3:W4:Y:S01]  /*6150*/  SYNCS.PHASECHK.TRANS64.TRYWAIT P0, [R207+URZ+0x1d0], R2 ;  /* 0x0001d002cf0075a7 */ /* 0x00072200080011ff */
[----:B-1----:R-:W-:Y:S01]  /*6160*/  @P6 SEL R208, RZ, 0x1, !P1 ;  /* 0x00000001ffd06807 */ /* 0x002fe20004800000 */
[----:B---3--:R-:W-:Y:S06]  /*6170*/  @!P6 BRA `(.L_x_108) ;  /* 0x00000000009ce947 */ /* 0x008fec0003800000 */
[----:B------:R-:W-:Y:S01]  /*6180*/  @P5 IMAD R6, R181, 0x2000, R190 ;  /* 0x00002000b5065824 */ /* 0x000fe200078e02be */
[----:B------:R-:W-:Y:S01]  /*6190*/  ISETP.NE.AND P1, PT, R208, RZ, PT ;  /* 0x000000ffd000720c */ /* 0x000fe20003f25270 */
[----:B------:R-:W-:Y:S01]  /*61a0*/  BSSY B0, `(.L_x_109) ;  /* 0x0000010000007945 */ /* 0x000fe20003800000 */
[----:B------:R-:W-:Y:S01]  /*61b0*/  CS2R R150, SRZ ;  /* 0x0000000000967805 */ /* 0x000fe2000001ff00 */
[--C-:B------:R-:W-:Y:S01]  /*61c0*/  @P5 IMAD R7, R191, -0x10, R6.reuse ;  /* 0xfffffff0bf075824 */ /* 0x100fe200078e0206 */
[----:B------:R-:W-:Y:S01]  /*61d0*/  CS2R R148, SRZ ;  /* 0x0000000000947805 */ /* 0x000fe2000001ff00 */
[----:B------:R-:W-:Y:S01]  /*61e0*/  @P5 IMAD R5, R189, -0x10, R6 ;  /* 0xfffffff0bd055824 */ /* 0x000fe200078e0206 */
[----:B------:R-:W-:Y:S01]  /*61f0*/  CS2R R158, SRZ ;  /* 0x00000000009e7805 */ /* 0x000fe2000001ff00 */
[----:B------:R-:W-:Y:S01]  /*6200*/  @P5 IMAD R4, R188, 0x10, R7 ;  /* 0x00000010bc045824 */ /* 0x000fe200078e0207 */
[----:B------:R-:W-:Y:S02]  /*6210*/  CS2R R156, SRZ ;  /* 0x00000000009c7805 */ /* 0x000fe4000001ff00 */
[----:B------:R-:W-:Y:S02]  /*6220*/  CS2R R154, SRZ ;  /* 0x00000000009a7805 */ /* 0x000fe4000001ff00 */
[----:B------:R-:W-:Y:S02]  /*6230*/  CS2R R152, SRZ ;  /* 0x0000000000987805 */ /* 0x000fe4000001ff00 */
[----:B------:R-:W-:Y:S02]  /*6240*/  CS2R R162, SRZ ;  /* 0x0000000000a27805 */ /* 0x000fe4000001ff00 */
[----:B------:R-:W-:Y:S01]  /*6250*/  CS2R R160, SRZ ;  /* 0x0000000000a07805 */ /* 0x000fe2000001ff00 */
[----:B------:R-:W-:Y:S06]  /*6260*/  @P1 BRA `(.L_x_110) ;  /* 0x00000000000c1947 */ /* 0x000fec0003800000 */
[----:B------:R-:W-:Y:S04]  /*6270*/  SHF.L.U32 R0, R180, 0x1f, RZ ;  /* 0x0000001fb4007819 */ /* 0x000fe800000006ff */
[----:B------:R-:W1:Y:S02]  /*6280*/  SYNCS.PHASECHK.TRANS64.TRYWAIT P1, [R3+URZ+0x180], R0 ;  /* 0x00018000030075a7 */ /* 0x000e6400080211ff */
[----:B-1----:R-:W-:Y:S05]  /*6290*/  @!P1 BRA `(.L_x_111) ;  /* 0x0000003c00009947 */ /* 0x002fea0003800000 */
.L_x_110:
[----:B------:R-:W-:Y:S05]  /*62a0*/  BSYNC B0 ;  /* 0x0000000000007941 */ /* 0x000fea0003800000 */
.L_x_109:
[----:B------:R-:W-:Y:S01]  /*62b0*/  ISETP.NE.AND P1, PT, R209, RZ, PT ;  /* 0x000000ffd100720c */ /* 0x000fe20003f25270 */
[----:B-1----:R-:W-:Y:S02]  /*62c0*/  VIADD R3, R3, 0x190 ;  /* 0x0000019003037836 */ /* 0x002fe40000000000 */
[----:B------:R-:W-:Y:S02]  /*62d0*/  IMAD.U32 R0, RZ, RZ, UR37 ;  /* 0x00000025ff007e24 */ /* 0x000fe4000f8e00ff */
[----:B------:R-:W-:Y:S03]  /*62e0*/  VIADD R181, R181, 0x1 ;  /* 0x00000001b5b57836 */ /* 0x000fe60000000000 */
[----:B------:R-:W-:Y:S05]  /*62f0*/  PRMT R0, R0, 0x654, R3 ;  /* 0x0000065400007816 */ /* 0x000fea0000000003 */
[----:B------:R1:W3:Y:S04]  /*6300*/  @P1 LDS.128 R148, [R6] ;  /* 0x0000000006941984 */ /* 0x0002e80000000c00 */
[----:B------:R1:W1:Y:S04]  /*6310*/  @P1 LDS.128 R156, [R5+0x20] ;  /* 0x00002000059c1984 */ /* 0x0002680000000c00 */
[----:B------:R1:W1:Y:S04]  /*6320*/  @P1 LDS.128 R152, [R7+0x10] ;  /* 0x0000100007981984 */ /* 0x0002680000000c00 */
[----:B------:R1:W1:Y:S01]  /*6330*/  @P1 LDS.128 R160, [R4+0x10] ;  /* 0x0000100004a01984 */ /* 0x0002620000000c00 */
[C---:B------:R-:W-:Y:S01]  /*6340*/  ISETP.NE.AND P1, PT, R181.reuse, 0x2, PT ;  /* 0x00000002b500780c */ /* 0x040fe20003f25270 */
[----:B------:R-:W-:Y:S01]  /*6350*/  @!PT LDS RZ, [RZ] ;  /* 0x00000000fffff984 */ /* 0x000fe20000000800 */
[----:B------:R-:W-:Y:S01]  /*6360*/  @!PT LDS RZ, [RZ] ;  /* 0x00000000fffff984 */ /* 0x000fe20000000800 */
[----:B------:R-:W-:Y:S01]  /*6370*/  @!PT LDS RZ, [RZ] ;  /* 0x00000000fffff984 */ /* 0x000fe20000000800 */
[----:B------:R-:W-:Y:S01]  /*6380*/  @!PT LDS RZ, [RZ] ;  /* 0x00000000fffff984 */ /* 0x000fe20000000800 */
[----:B------:R5:W-:Y:S06]  /*6390*/  MEMBAR.ALL.CTA ;  /* 0x0000000000007992 */ /* 0x000bec0000008000 */
[----:B-----5:R-:W5:Y:S01]  /*63a0*/  FENCE.VIEW.ASYNC.S ;  /* 0x00000000000073c6 */ /* 0x020f620000000000 */
[----:B------:R-:W-:Y:S02]  /*63b0*/  SEL R3, RZ, 0x1, P1 ;  /* 0x00000001ff037807 */ /* 0x000fe40000800000 */
[----:B------:R-:W-:Y:S02]  /*63c0*/  SEL R181, R181, RZ, P1 ;  /* 0x000000ffb5b57207 */ /* 0x000fe40000800000 */
[----:B------:R-:W-:Y:S01]  /*63d0*/  LOP3.LUT R180, R180, R3, RZ, 0x3c, !PT ;  /* 0x00000003b4b47212 */ /* 0x000fe200078e3cff */
[----:B-----5:R1:W-:Y:S06]  /*63e0*/  SYNCS.ARRIVE.TRANS64.RED.A1T0 RZ, [R0+URZ], RZ ;  /* 0x000000ff00ff79a7 */ /* 0x0203ec00081004ff */
.L_x_108:
[----:B------:R-:W-:Y:S05]  /*63f0*/  BSYNC B1 ;  /* 0x0000000000017941 */ /* 0x000fea0003800000 */
.L_x_107:
[----:B-1----:R-:W-:Y:S04]  /*6400*/  SHF.R.U32.HI R0, RZ, 0x15, R80 ;  /* 0x00000015ff007819 */ /* 0x002fe80000011650 */
[----:B------:R-:W-:Y:S01]  /*6410*/  LOP3.LUT P1, RZ, R0, 0x3, R173, 0x48, !PT ;  /* 0x0000000300ff7812 */ /* 0x000fe200078248ad */
[----:B------:R-:W-:Y:S01]  /*6420*/  @!UPT UIADD3 URZ, UPT, UPT, URZ, URZ, URZ ;  /* 0x000000fffffff290 */ /* 0x000fe2000fffe0ff */
[----:B----4-:R-:W-:Y:S11]  /*6430*/  @P0 BRA `(.L_x_112) ;  /* 0x0000000000080947 */ /* 0x010ff60003800000 */
[----:B------:R-:W1:Y:S02]  /*6440*/  SYNCS.PHASECHK.TRANS64.TRYWAIT P0, [R207+URZ+0x1d0], R2 ;  /* 0x0001d002cf0075a7 */ /* 0x000e6400080011ff */
[----:B-1----:R-:W-:Y:S05]  /*6450*/  @!P0 BRA `(.L_x_113) ;  /* 0x0000003800a48947 */ /* 0x002fea0003800000 */
.L_x_112:
[----:B------:R-:W-:Y:S04]  /*6460*/  BSSY.RECONVERGENT B6, `(.L_x_114) ;  /* 0x0000012000067945 */ /* 0x000fe80003800200 */
[----:B------:R-:W-:Y:S05]  /*6470*/  @!P1 BRA `(.L_x_115) ;  /* 0x0000000000409947 */ /* 0x000fea0003800000 */
[----:B------:R-:W4:Y:S01]  /*6480*/  LDCU.64 UR8, c[0x4][0x70] ;  /* 0x01000e00ff0877ac */ /* 0x000f220008000a00 */
[----:B------:R-:W-:Y:S01]  /*6490*/  MOV R3, 0x0 ;  /* 0x0000000000037802 */ /* 0x000fe20000000f00 */
[----:B------:R-:W-:Y:S02]  /*64a0*/  HFMA2 R12, -RZ, RZ, 0, 5.9604644775390625e-08 ;  /* 0x00000001ff0c7431 */ /* 0x000fe400000001ff */
[----:B------:R-:W-:Y:S02]  /*64b0*/  IMAD.MOV.U32 R8, RZ, RZ, 0x192 ;  /* 0x00000192ff087424 */ /* 0x000fe400078e00ff */
[----:B------:R-:W-:Y:S01]  /*64c0*/  IMAD.MOV.U32 R13, RZ, RZ, RZ ;  /* 0x000000ffff0d7224 */ /* 0x000fe200078e00ff */
[----:B------:R-:W5:Y:S01]  /*64d0*/  LDCU.64 UR6, c[0x4][0x78] ;  /* 0x01000f00ff0677ac */ /* 0x000f620008000a00 */
[----:B-1----:R-:W1:Y:S01]  /*64e0*/  LDC.64 R2, c[0x4][R3] ;  /* 0x0100000003027b82 */ /* 0x002e620000000a00 */
[----:B------:R-:W2:Y:S01]  /*64f0*/  LDCU.64 UR4, c[0x4][0x10] ;  /* 0x01000200ff0477ac */ /* 0x000ea20008000a00 */
[----:B----4-:R-:W-:Y:S01]  /*6500*/  MOV R5, UR9 ;  /* 0x0000000900057c02 */ /* 0x010fe20008000f00 */
[----:B------:R-:W-:Y:S01]  /*6510*/  IMAD.U32 R4, RZ, RZ, UR8 ;  /* 0x00000008ff047e24 */ /* 0x000fe2000f8e00ff */
[----:B-----5:R-:W-:Y:S01]  /*6520*/  MOV R7, UR7 ;  /* 0x0000000700077c02 */ /* 0x020fe20008000f00 */
[----:B------:R-:W-:Y:S01]  /*6530*/  IMAD.U32 R6, RZ, RZ, UR6 ;  /* 0x00000006ff067e24 */ /* 0x000fe2000f8e00ff */
[----:B--2---:R-:W-:Y:S01]  /*6540*/  MOV R11, UR5 ;  /* 0x00000005000b7c02 */ /* 0x004fe20008000f00 */
[----:B------:R-:W-:Y:S02]  /*6550*/  IMAD.U32 R10, RZ, RZ, UR4 ;  /* 0x00000004ff0a7e24 */ /* 0x000fe4000f8e00ff */
[----:B------:R-:W-:Y:S07]  /*6560*/  LEPC R20, `(.L_x_115) ;  /* 0x000000001014794e */ /* 0x000fee0000000000 */
[----:B-1-3--:R-:W-:Y:S05]  /*6570*/  CALL.ABS.NOINC R2 ;  /* 0x0000000002007343 */ /* 0x00afea0003c00000 */
.L_x_115:
[----:B------:R-:W-:Y:S05]  /*6580*/  BSYNC.RECONVERGENT B6 ;  /* 0x0000000000067941 */ /* 0x000fea0003800200 */
.L_x_114:
[-C--:B---3--:R-:W-:Y:S01]  /*6590*/  F2FP.F16.E5M2.UNPACK_B R83, R148.reuse ;  /* 0x00000094ff53723e */ /* 0x088fe200020004ff */
[----:B------:R-:W-:Y:S05]  /*65a0*/  WARPSYNC.ALL ;  /* 0x0000000000007948 */ /* 0x000fea0003800000 */
[----:B------:R-:W-:Y:S01]  /*65b0*/  R2UR UR4, R80 ;  /* 0x00000000500472ca */ /* 0x000fe200000e0000 */
[--C-:B------:R-:W-:Y:S01]  /*65c0*/  HADD2.F32 R82, -RZ, R83.reuse.H0_H0 ;  /* 0x20000053ff527230 */ /* 0x100fe20000004100 */
[----:B------:R-:W-:Y:S01]  /*65d0*/  F2FP.F16.E5M2.UNPACK_B R85, R148.H1 ;  /* 0x00000094ff55723e */ /* 0x000fe200030004ff */
[----:B------:R-:W-:Y:S01]  /*65e0*/  HADD2.F32 R83, -RZ, R83.H1_H1 ;  /* 0x30000053ff537230 */ /* 0x000fe20000004100 */
[-C--:B------:R-:W-:Y:S01]  /*65f0*/  F2FP.F16.E5M2.UNPACK_B R87, R149.reuse ;  /* 0x00000095ff57723e */ /* 0x080fe200020004ff */
[----:B------:R-:W-:Y:S01]  /*6600*/  BSSY.RECONVERGENT B0, `(.L_x_116) ;  /* 0x000011d000007945 */ /* 0x000fe20003800200 */
[----:B------:R-:W-:Y:S01]  /*6610*/  F2FP.F16.E5M2.UNPACK_B R89, R149.H1 ;  /* 0x00000095ff59723e */ /* 0x000fe200030004ff */
[----:B------:R-:W-:Y:S01]  /*6620*/  HADD2.F32 R84, -RZ, R85.H0_H0 ;  /* 0x20000055ff547230 */ /* 0x000fe20000004100 */
[-C--:B------:R-:W-:Y:S01]  /*6630*/  F2FP.F16.E5M2.UNPACK_B R91, R150.reuse ;  /* 0x00000096ff5b723e */ /* 0x080fe200020004ff */
[----:B------:R-:W-:Y:S01]  /*6640*/  HADD2.F32 R88, -RZ, R87.H1_H1 ;  /* 0x30000057ff587230 */ /* 0x000fe20000004100 */
[----:B------:R-:W-:Y:S01]  /*6650*/  F2FP.F16.E5M2.UNPACK_B R93, R150.H1 ;  /* 0x00000096ff5d723e */ /* 0x000fe200030004ff */
[----:B------:R-:W-:Y:S01]  /*6660*/  HADD2.F32 R86, -RZ, R85.H1_H1 ;  /* 0x30000055ff567230 */ /* 0x000fe20000004100 */
[-C--:B------:R-:W-:Y:S01]  /*6670*/  F2FP.F16.E5M2.UNPACK_B R95, R151.reuse ;  /* 0x00000097ff5f723e */ /* 0x080fe200020004ff */
[----:B------:R-:W2:Y:S01]  /*6680*/  LDTM.x64 R4, tmem[UR4] ;  /* 0x00000004000479ee */ /* 0x000ea20008340000 */
[----:B------:R-:W-:Y:S01]  /*6690*/  F2FP.F16.E5M2.UNPACK_B R97, R151.H1 ;  /* 0x00000097ff61723e */ /* 0x000fe200030004ff */
[----:B------:R-:W-:Y:S01]  /*66a0*/  HADD2.F32 R85, -RZ, R87.H0_H0 ;  /* 0x20000057ff557230 */ /* 0x000fe20000004100 */
[-C--:B------:R-:W-:Y:S01]  /*66b0*/  F2FP.F16.E5M2.UNPACK_B R99, R152.reuse ;  /* 0x00000098ff63723e */ /* 0x080fe200020004ff */
[----:B------:R-:W-:Y:S01]  /*66c0*/  HADD2.F32 R87, -RZ, R89.H0_H0 ;  /* 0x20000059ff577230 */ /* 0x000fe20000004100 */
[----:B------:R-:W-:Y:S01]  /*66d0*/  F2FP.F16.E5M2.UNPACK_B R101, R152.H1 ;  /* 0x00000098ff65723e */ /* 0x000fe200030004ff */
[----:B------:R-:W-:Y:S01]  /*66e0*/  HADD2.F32 R92, -RZ, R91.H1_H1 ;  /* 0x3000005bff5c7230 */ /* 0x000fe20000004100 */
[----:B------:R-:W-:Y:S01]  /*66f0*/  ISETP.NE.AND P6, PT, R184, RZ, PT ;  /* 0x000000ffb800720c */ /* 0x000fe20003fc5270 */
[----:B------:R-:W-:Y:S01]  /*6700*/  HADD2.F32 R96, -RZ, R95.H1_H1 ;  /* 0x3000005fff607230 */ /* 0x000fe20000004100 */
[----:B------:R-:W-:Y:S01]  /*6710*/  SHF.L.U32 R211, R176, 0x4, RZ ;  /* 0x00000004b0d37819 */ /* 0x000fe200000006ff */
[----:B------:R-:W-:Y:S01]  /*6720*/  HADD2.F32 R100, -RZ, R99.H1_H1 ;  /* 0x30000063ff647230 */ /* 0x000fe20000004100 */
[----:B------:R-:W-:Y:S01]  /*6730*/  SHF.L.U32 R219, R175, 0x4, RZ ;  /* 0x00000004afdb7819 */ /* 0x000fe200000006ff */
[----:B------:R-:W-:Y:S01]  /*6740*/  HADD2.F32 R90, -RZ, R89.H1_H1 ;  /* 0x30000059ff5a7230 */ /* 0x000fe20000004100 */
[C---:B------:R-:W-:Y:S01]  /*6750*/  IADD3 R204, PT, PT, R190.reuse, R211, RZ ;  /* 0x000000d3becc7210 */ /* 0x040fe20007ffe0ff */
[----:B------:R-:W-:Y:S01]  /*6760*/  HADD2.F32 R89, -RZ, R91.H0_H0 ;  /* 0x2000005bff597230 */ /* 0x000fe20000004100 */
[----:B------:R-:W-:Y:S01]  /*6770*/  IADD3 R206, PT, PT, R190, R219, RZ ;  /* 0x000000dbbece7210 */ /* 0x000fe20007ffe0ff */
[--C-:B------:R-:W-:Y:S01]  /*6780*/  HADD2.F32 R91, -RZ, R93.reuse.H0_H0 ;  /* 0x2000005dff5b7230 */ /* 0x100fe20000004100 */
[----:B------:R-:W-:Y:S01]  /*6790*/  SHF.L.U32 R217, R188, 0x4, RZ ;  /* 0x00000004bcd97819 */ /* 0x000fe200000006ff */
[----:B------:R-:W-:Y:S01]  /*67a0*/  HADD2.F32 R94, -RZ, R93.H1_H1 ;  /* 0x3000005dff5e7230 */ /* 0x000fe20000004100 */
[-C--:B------:R-:W-:Y:S01]  /*67b0*/  F2FP.F16.E5M2.UNPACK_B R103, R153.reuse ;  /* 0x00000099ff67723e */ /* 0x080fe200020004ff */
[----:B------:R-:W-:Y:S01]  /*67c0*/  HADD2.F32 R93, -RZ, R95.H0_H0 ;  /* 0x2000005fff5d7230 */ /* 0x000fe20000004100 */
[----:B------:R-:W-:Y:S01]  /*67d0*/  IADD3 R205, PT, PT, R217, R204, RZ ;  /* 0x000000ccd9cd7210 */ /* 0x000fe20007ffe0ff */
[----:B------:R-:W-:Y:S01]  /*67e0*/  HADD2.F32 R95, -RZ, R97.H0_H0 ;  /* 0x20000061ff5f7230 */ /* 0x000fe20000004100 */
[----:B------:R-:W-:Y:S01]  /*67f0*/  F2FP.F16.E5M2.UNPACK_B R105, R153.H1 ;  /* 0x00000099ff69723e */ /* 0x000fe200030004ff */
[C---:B--2---:R-:W-:Y:S01]  /*6800*/  FMUL R0, R78.reuse, R4 ;  /* 0x000000044e007220 */ /* 0x044fe20000400000 */
[C---:B-1----:R-:W-:Y:S01]  /*6810*/  FMUL R2, R78.reuse, R5 ;  /* 0x000000054e027220 */ /* 0x042fe20000400000 */
[C---:B------:R-:W-:Y:S01]  /*6820*/  FMUL R4, R78.reuse, R8 ;  /* 0x000000084e047220 */ /* 0x040fe20000400000 */
[C---:B------:R-:W-:Y:S01]  /*6830*/  FMUL R5, R78.reuse, R9 ;  /* 0x000000094e057220 */ /* 0x040fe20000400000 */
[C---:B------:R-:W-:Y:S01]  /*6840*/  FFMA R0, R81.reuse, R82, R0 ;  /* 0x0000005251007223 */ /* 0x040fe20000000000 */
[C---:B------:R-:W-:Y:S01]  /*6850*/  FFMA R2, R81.reuse, R83, R2 ;  /* 0x0000005351027223 */ /* 0x040fe20000000002 */
[C---:B------:R-:W-:Y:S01]  /*6860*/  FMUL R8, R78.reuse, R12 ;  /* 0x0000000c4e087220 */ /* 0x040fe20000400000 */
[C---:B------:R-:W-:Y:S01]  /*6870*/  FMUL R9, R78.reuse, R13 ;  /* 0x0000000d4e097220 */ /* 0x040fe20000400000 */
[C---:B------:R-:W-:Y:S01]  /*6880*/  FMUL R12, R78.reuse, R16 ;  /* 0x000000104e0c7220 */ /* 0x040fe20000400000 */
[C---:B------:R-:W-:Y:S01]  /*6890*/  FMUL R13, R78.reuse, R17 ;  /* 0x000000114e0d7220 */ /* 0x040fe20000400000 */
[C---:B------:R-:W-:Y:S01]  /*68a0*/  FMUL R16, R78.reuse, R20 ;  /* 0x000000144e107220 */ /* 0x040fe20000400000 */
[C---:B------:R-:W-:Y:S01]  /*68b0*/  FMUL R17, R78.reuse, R21 ;  /* 0x000000154e117220 */ /* 0x040fe20000400000 */
[----:B------:R-:W-:Y:S02]  /*68c0*/  HADD2.F32 R104, -RZ, R103.H1_H1 ;  /* 0x30000067ff687230 */ /* 0x000fe40000004100 */
[C---:B------:R-:W-:Y:S01]  /*68d0*/  FMUL R20, R78.reuse, R24 ;  /* 0x000000184e147220 */ /* 0x040fe20000400000 */
[C---:B------:R-:W-:Y:S01]  /*68e0*/  FMUL R21, R78.reuse, R25 ;  /* 0x000000194e157220 */ /* 0x040fe20000400000 */
[C---:B------:R-:W-:Y:S01]  /*68f0*/  FMUL R24, R78.reuse, R28 ;  /* 0x0000001c4e187220 */ /* 0x040fe20000400000 */
[C---:B------:R-:W-:Y:S01]  /*6900*/  FMUL R25, R78.reuse, R29 ;  /* 0x0000001d4e197220 */ /* 0x040fe20000400000 */
[C---:B------:R-:W-:Y:S01]  /*6910*/  FMUL R28, R78.reuse, R32 ;  /* 0x000000204e1c7220 */ /* 0x040fe20000400000 */
[C---:B------:R-:W-:Y:S01]  /*6920*/  FMUL R29, R78.reuse, R33 ;  /* 0x000000214e1d7220 */ /* 0x040fe20000400000 */
[C---:B------:R-:W-:Y:S01]  /*6930*/  FMUL R32, R78.reuse, R36 ;  /* 0x000000244e207220 */ /* 0x040fe20000400000 */
[----:B------:R-:W-:Y:S01]  /*6940*/  F2FP.F16.E5M2.UNPACK_B R107, R154 ;  /* 0x0000009aff6b723e */ /* 0x000fe200020004ff */
[C---:B------:R-:W-:Y:S01]  /*6950*/  FMUL R33, R78.reuse, R37 ;  /* 0x000000254e217220 */ /* 0x040fe20000400000 */
[C---:B------:R-:W-:Y:S01]  /*6960*/  FMUL R36, R78.reuse, R40 ;  /* 0x000000284e247220 */ /* 0x040fe20000400000 */
[----:B------:R-:W-:Y:S01]  /*6970*/  F2FP.F16.E5M2.UNPACK_B R109, R154.H1 ;  /* 0x0000009aff6d723e */ /* 0x000fe200030004ff */
[C---:B------:R-:W-:Y:S01]  /*6980*/  FMUL R37, R78.reuse, R41 ;  /* 0x000000294e257220 */ /* 0x040fe20000400000 */
[----:B------:R-:W-:Y:S02]  /*6990*/  HADD2.F32 R108, -RZ, R107.H1_H1 ;  /* 0x3000006bff6c7230 */ /* 0x000fe40000004100 */
        /* <DEDUP_REMOVED lines=26> */
[C---:B------:R-:W-:Y:S01]  /*6b40*/  FFMA R3, R81.reuse, R84, R3 ;  /* 0x0000005451037223 */ /* 0x040fe20000000003 */
[C---:B------:R-:W-:Y:S01]  /*6b50*/  FFMA R7, R81.reuse, R86, R7 ;  /* 0x0000005651077223 */ /* 0x040fe20000000007 */
[----:B------:R-:W-:Y:S01]  /*6b60*/  F2FP.F16.E5M2.UNPACK_B R127, R159 ;  /* 0x0000009fff7f723e */ /* 0x000fe200020004ff */
[C---:B------:R-:W-:Y:S01]  /*6b70*/  FFMA R4, R81.reuse, R85, R4 ;  /* 0x0000005551047223 */ /* 0x040fe20000000004 */
[C---:B------:R-:W-:Y:S01]  /*6b80*/  FFMA R5, R81.reuse, R88, R5 ;  /* 0x0000005851057223 */ /* 0x040fe20000000005 */
[----:B------:R-:W-:Y:S01]  /*6b90*/  F2FP.F16.E5M2.UNPACK_B R129, R159.H1 ;  /* 0x0000009fff81723e */ /* 0x000fe200030004ff */
[----:B------:R-:W-:Y:S01]  /*6ba0*/  FFMA R6, R81, R87, R6 ;  /* 0x0000005751067223 */ /* 0x000fe20000000006 */
[----:B------:R-:W-:Y:S01]  /*6bb0*/  F2FP.SATFINITE.E5M2.F32.PACK_AB_MERGE_C R185, R7, R3, RZ ;  /* 0x0000000307b9723e */ /* 0x000fe200048060ff */
[----:B------:R-:W-:Y:S02]  /*6bc0*/  HADD2.F32 R124, -RZ, R123.H1_H1 ;  /* 0x3000007bff7c7230 */ /* 0x000fe40000004100 */
[----:B------:R-:W-:Y:S01]  /*6bd0*/  FMUL R11, R78, R11 ;  /* 0x0000000b4e0b7220 */ /* 0x000fe20000400000 */
[----:B------:R-:W-:Y:S01]  /*6be0*/  HADD2.F32 R128, -RZ, R127.H1_H1 ;  /* 0x3000007fff807230 */ /* 0x000fe20000004100 */
[----:B------:R-:W-:Y:S01]  /*6bf0*/  F2FP.SATFINITE.E5M2.F32.PACK_AB_MERGE_C R184, R2, R0, R185 ;  /* 0x0000000002b8723e */ /* 0x000fe200048060b9 */
[C---:B------:R-:W-:Y:S01]  /*6c00*/  FMUL R10, R78.reuse, R14 ;  /* 0x0000000e4e0a7220 */ /* 0x040fe20000400000 */
[C---:B------:R-:W-:Y:S01]  /*6c10*/  FFMA R11, R81.reuse, R90, R11 ;  /* 0x0000005a510b7223 */ /* 0x040fe2000000000b */
[C---:B------:R-:W-:Y:S01]  /*6c20*/  FFMA R8, R81.reuse, R89, R8 ;  /* 0x0000005951087223 */ /* 0x040fe20000000008 */
[----:B------:R-:W-:Y:S01]  /*6c30*/  FFMA R9, R81, R92, R9 ;  /* 0x0000005c51097223 */ /* 0x000fe20000000009 */
[----:B------:R-:W-:Y:S01]  /*6c40*/  F2FP.F16.E5M2.UNPACK_B R131, R160 ;  /* 0x000000a0ff83723e */ /* 0x000fe200020004ff */
[----:B------:R-:W-:Y:S01]  /*6c50*/  HADD2.F32 R98, -RZ, R97.H1_H1 ;  /* 0x30000061ff627230 */ /* 0x000fe20000004100 */
[----:B------:R-:W-:Y:S01]  /*6c60*/  F2FP.SATFINITE.E5M2.F32.PACK_AB_MERGE_C R186, R11, R6, RZ ;  /* 0x000000060bba723e */ /* 0x000fe200048060ff */
[----:B------:R-:W-:Y:S01]  /*6c70*/  FFMA R10, R81, R91, R10 ;  /* 0x0000005b510a7223 */ /* 0x000fe2000000000a */
[----:B------:R-:W-:Y:S02]  /*6c80*/  HADD2.F32 R97, -RZ, R99.H0_H0 ;  /* 0x20000063ff617230 */ /* 0x000fe40000004100 */
[C---:B------:R-:W-:Y:S01]  /*6c90*/  FMUL R15, R78.reuse, R15 ;  /* 0x0000000f4e0f7220 */ /* 0x040fe20000400000 */
[----:B------:R-:W-:Y:S01]  /*6ca0*/  F2FP.SATFINITE.E5M2.F32.PACK_AB_MERGE_C R185, R5, R4, R186 ;  /* 0x0000000405b9723e */ /* 0x000fe200048060ba */
[----:B------:R-:W-:Y:S02]  /*6cb0*/  HADD2.F32 R132, -RZ, R131.H1_H1 ;  /* 0x30000083ff847230 */ /* 0x000fe40000004100 */
[C---:B------:R-:W-:Y:S01]  /*6cc0*/  FMUL R14, R78.reuse, R18 ;  /* 0x000000124e0e7220 */ /* 0x040fe20000400000 */
[C---:B------:R-:W-:Y:S01]  /*6cd0*/  FFMA R15, R81.reuse, R94, R15 ;  /* 0x0000005e510f7223 */ /* 0x040fe2000000000f */
[C---:B------:R-:W-:Y:S01]  /*6ce0*/  FFMA R12, R81.reuse, R93, R12 ;  /* 0x0000005d510c7223 */ /* 0x040fe2000000000c */
[----:B------:R-:W-:Y:S01]  /*6cf0*/  FFMA R13, R81, R96, R13 ;  /* 0x00000060510d7223 */ /* 0x000fe2000000000d */
[----:B------:R-:W-:Y:S01]  /*6d00*/  F2FP.F16.E5M2.UNPACK_B R133, R160.H1 ;  /* 0x000000a0ff85723e */ /* 0x000fe200030004ff */
[--C-:B------:R-:W-:Y:S01]  /*6d10*/  HADD2.F32 R99, -RZ, R101.reuse.H0_H0 ;  /* 0x20000065ff637230 */ /* 0x100fe20000004100 */
[----:B------:R-:W-:Y:S01]  /*6d20*/  F2FP.SATFINITE.E5M2.F32.PACK_AB_MERGE_C R186, R15, R10, RZ ;  /* 0x0000000a0fba723e */ /* 0x000fe200048060ff */
[----:B------:R-:W-:Y:S01]  /*6d30*/  FFMA R14, R81, R95, R14 ;  /* 0x0000005f510e7223 */ /* 0x000fe2000000000e */
[C---:B------:R-:W-:Y:S01]  /*6d40*/  FMUL R19, R78.reuse, R19 ;  /* 0x000000134e137220 */ /* 0x040fe20000400000 */
[----:B------:R-:W-:Y:S01]  /*6d50*/  HADD2.F32 R102, -RZ, R101.H1_H1 ;  /* 0x30000065ff667230 */ /* 0x000fe20000004100 */
[----:B------:R-:W-:Y:S01]  /*6d60*/  F2FP.SATFINITE.E5M2.F32.PACK_AB_MERGE_C R186, R9, R8, R186 ;  /* 0x0000000809ba723e */ /* 0x000fe200048060ba */
[----:B------:R-:W-:Y:S02]  /*6d70*/  HADD2.F32 R101, -RZ, R103.H0_H0 ;  /* 0x20000067ff657230 */ /* 0x000fe40000004100 */
[C---:B------:R-:W-:Y:S01]  /*6d80*/  FFMA R19, R81.reuse, R98, R19 ;  /* 0x0000006251137223 */ /* 0x040fe20000000013 */
[C---:B------:R-:W-:Y:S01]  /*6d90*/  FFMA R16, R81.reuse, R97, R16 ;  /* 0x0000006151107223 */ /* 0x040fe20000000010 */
[----:B------:R-:W-:Y:S01]  /*6da0*/  FFMA R17, R81, R100, R17 ;  /* 0x0000006451117223 */ /* 0x000fe20000000011 */
[C---:B------:R-:W-:Y:S01]  /*6db0*/  FMUL R18, R78.reuse, R22 ;  /* 0x000000164e127220 */ /* 0x040fe20000400000 */
[----:B------:R-:W-:Y:S01]  /*6dc0*/  F2FP.F16.E5M2.UNPACK_B R135, R161 ;  /* 0x000000a1ff87723e */ /* 0x000fe200020004ff */
        /* <DEDUP_REMOVED lines=10> */
[----:B------:R1:W-:Y:S01]  /*6e70*/  STS.128 [R172+UR49+0x4400], R184 ;  /* 0x004400b8ac007988 */ /* 0x0003e20008000c31 */
[----:B------:R-:W-:Y:S01]  /*6e80*/  HADD2.F32 R136, -RZ, R135.H1_H1 ;  /* 0x30000087ff887230 */ /* 0x000fe20000004100 */
[----:B------:R-:W-:Y:S01]  /*6e90*/  F2FP.SATFINITE.E5M2.F32.PACK_AB_MERGE_C R196, R23, R18, RZ ;  /* 0x0000001217c4723e */ /* 0x000fe200048060ff */
[C---:B------:R-:W-:Y:S01]  /*6ea0*/  FMUL R22, R78.reuse, R26 ;  /* 0x0000001a4e167220 */ /* 0x040fe20000400000 */
[C---:B------:R-:W-:Y:S01]  /*6eb0*/  FMUL R27, R78.reuse, R27 ;  /* 0x0000001b4e1b7220 */ /* 0x040fe20000400000 */
[--C-:B------:R-:W-:Y:S01]  /*6ec0*/  HADD2.F32 R107, -RZ, R109.reuse.H0_H0 ;  /* 0x2000006dff6b7230 */ /* 0x100fe20000004100 */
[----:B------:R-:W-:Y:S01]  /*6ed0*/  F2FP.SATFINITE.E5M2.F32.PACK_AB_MERGE_C R196, R17, R16, R196 ;  /* 0x0000001011c4723e */ /* 0x000fe200048060c4 */
[C---:B------:R-:W-:Y:S01]  /*6ee0*/  FFMA R22, R81.reuse, R103, R22 ;  /* 0x0000006751167223 */ /* 0x040fe20000000016 */
[C---:B------:R-:W-:Y:S01]  /*6ef0*/  FFMA R27, R81.reuse, R106, R27 ;  /* 0x0000006a511b7223 */ /* 0x040fe2000000001b */
[C---:B------:R-:W-:Y:S01]  /*6f00*/  FFMA R24, R81.reuse, R105, R24 ;  /* 0x0000006951187223 */ /* 0x040fe20000000018 */
[----:B------:R-:W-:Y:S01]  /*6f10*/  F2FP.F16.E5M2.UNPACK_B R137, R161.H1 ;  /* 0x000000a1ff89723e */ /* 0x000fe200030004ff */
[----:B------:R-:W-:Y:S02]  /*6f20*/  HADD2.F32 R110, -RZ, R109.H1_H1 ;  /* 0x3000006dff6e7230 */ /* 0x000fe40000004100 */
[----:B------:R-:W-:Y:S01]  /*6f30*/  FFMA R25, R81, R108, R25 ;  /* 0x0000006c51197223 */ /* 0x000fe20000000019 */
[----:B------:R-:W-:Y:S01]  /*6f40*/  F2FP.SATFINITE.E5M2.F32.PACK_AB_MERGE_C R197, R27, R22, RZ ;  /* 0x000000161bc5723e */ /* 0x000fe200048060ff */
[----:B------:R-:W-:Y:S02]  /*6f50*/  HADD2.F32 R109, -RZ, R111.H0_H0 ;  /* 0x2000006fff6d7230 */ /* 0x000fe40000004100 */
[C---:B------:R-:W-:Y:S01]  /*6f60*/  FMUL R26, R78.reuse, R30 ;  /* 0x0000001e4e1a7220 */ /* 0x040fe20000400000 */
[C---:B------:R-:W-:Y:S01]  /*6f70*/  FMUL R31, R78.reuse, R31 ;  /* 0x0000001f4e1f7220 */ /* 0x040fe20000400000 */
[--C-:B------:R-:W-:Y:S01]  /*6f80*/  HADD2.F32 R111, -RZ, R113.reuse.H0_H0 ;  /* 0x20000071ff6f7230 */ /* 0x100fe20000004100 */
[----:B------:R-:W-:Y:S01]  /*6f90*/  F2FP.SATFINITE.E5M2.F32.PACK_AB_MERGE_C R197, R21, R20, R197 ;  /* 0x0000001415c5723e */ /* 0x000fe200048060c5 */
[C---:B------:R-:W-:Y:S01]  /*6fa0*/  FFMA R26, R81.reuse, R107, R26 ;  /* 0x0000006b511a7223 */ /* 0x040fe2000000001a */
[C---:B------:R-:W-:Y:S01]  /*6fb0*/  FFMA R31, R81.reuse, R110, R31 ;  /* 0x0000006e511f7223 */ /* 0x040fe2000000001f */
[C---:B------:R-:W-:Y:S01]  /*6fc0*/  FFMA R28, R81.reuse, R109, R28 ;  /* 0x0000006d511c7223 */ /* 0x040fe2000000001c */
[----:B------:R-:W-:Y:S01]  /*6fd0*/  F2FP.F16.E5M2.UNPACK_B R139, R162 ;  /* 0x000000a2ff8b723e */ /* 0x000fe200020004ff */
[----:B------:R-:W-:Y:S02]  /*6fe0*/  HADD2.F32 R114, -RZ, R113.H1_H1 ;  /* 0x30000071ff727230 */ /* 0x000fe40000004100 */
[----:B------:R-:W-:Y:S01]  /*6ff0*/  FFMA R29, R81, R112, R29 ;  /* 0x00000070511d7223 */ /* 0x000fe2000000001d */
[----:B------:R-:W-:Y:S01]  /*7000*/  F2FP.SATFINITE.E5M2.F32.PACK_AB_MERGE_C R198, R31, R26, RZ ;  /* 0x0000001a1fc6723e */ /* 0x000fe200048060ff */
[----:B------:R-:W-:Y:S02]  /*7010*/  HADD2.F32 R113, -RZ, R115.H0_H0 ;  /* 0x20000073ff717230 */ /* 0x000fe40000004100 */
[C---:B------:R-:W-:Y:S01]  /*7020*/  FMUL R30, R78.reuse, R34 ;  /* 0x000000224e1e7220 */ /* 0x040fe20000400000 */
[----:B------:R-:W-:Y:S01]  /*7030*/  HADD2.F32 R140, -RZ, R139.H1_H1 ;  /* 0x3000008bff8c7230 */ /* 0x000fe20000004100 */
[----:B------:R-:W-:Y:S01]  /*7040*/  F2FP.SATFINITE.E5M2.F32.PACK_AB_MERGE_C R198, R25, R24, R198 ;  /* 0x0000001819c6723e */ /* 0x000fe200048060c6 */
[C---:B------:R-:W-:Y:S01]  /*7050*/  FMUL R35, R78.reuse, R35 ;  /* 0x000000234e237220 */ /* 0x040fe20000400000 */
[--C-:B------:R-:W-:Y:S02]  /*7060*/  HADD2.F32 R115, -RZ, R117.reuse.H0_H0 ;  /* 0x20000075ff737230 */ /* 0x100fe40000004100 */
[C---:B------:R-:W-:Y:S01]  /*7070*/  FFMA R30, R81.reuse, R111, R30 ;  /* 0x0000006f511e7223 */ /* 0x040fe2000000001e */
[----:B------:R-:W-:Y:S02]  /*7080*/  HADD2.F32 R118, -RZ, R117.H1_H1 ;  /* 0x30000075ff767230 */ /* 0x000fe40000004100 */
[C---:B------:R-:W-:Y:S01]  /*7090*/  FFMA R35, R81.reuse, R114, R35 ;  /* 0x0000007251237223 */ /* 0x040fe20000000023 */
[C---:B------:R-:W-:Y:S01]  /*70a0*/  FFMA R32, R81.reuse, R113, R32 ;  /* 0x0000007151207223 */ /* 0x040fe20000000020 */
[----:B------:R-:W-:Y:S01]  /*70b0*/  F2FP.F16.E5M2.UNPACK_B R141, R162.H1 ;  /* 0x000000a2ff8d723e */ /* 0x000fe200030004ff */
[----:B------:R-:W-:Y:S01]  /*70c0*/  FFMA R33, R81, R116, R33 ;  /* 0x0000007451217223 */ /* 0x000fe20000000021 */
[----:B------:R-:W-:Y:S01]  /*70d0*/  HADD2.F32 R117, -RZ, R119.H0_H0 ;  /* 0x20000077ff757230 */ /* 0x000fe20000004100 */
        /* <DEDUP_REMOVED lines=9> */
[----:B------:R1:W-:Y:S01]  /*7170*/  STS.128 [R204+0x4010], R196 ;  /* 0x004010c4cc007388 */ /* 0x0003e20000000c00 */
[----:B------:R-:W-:Y:S01]  /*7180*/  FFMA R37, R81, R120, R37 ;  /* 0x0000007851257223 */ /* 0x000fe20000000025 */
[----:B------:R-:W-:Y:S01]  /*7190*/  F2FP.SATFINITE.E5M2.F32.PACK_AB_MERGE_C R200, R39, R34, RZ ;  /* 0x0000002227c8723e */ /* 0x000fe200048060ff */
[----:B------:R-:W-:Y:S02]  /*71a0*/  HADD2.F32 R122, -RZ, R121.H1_H1 ;  /* 0x30000079ff7a7230 */ /* 0x000fe40000004100 */
[C---:B------:R-:W-:Y:S01]  /*71b0*/  FMUL R38, R78.reuse, R42 ;  /* 0x0000002a4e267220 */ /* 0x040fe20000400000 */
[----:B------:R-:W-:Y:S01]  /*71c0*/  HADD2.F32 R121, -RZ, R123.H0_H0 ;  /* 0x2000007bff797230 */ /* 0x000fe20000004100 */
[----:B------:R-:W-:Y:S01]  /*71d0*/  F2FP.SATFINITE.E5M2.F32.PACK_AB_MERGE_C R200, R33, R32, R200 ;  /* 0x0000002021c8723e */ /* 0x000fe200048060c8 */
[----:B------:R-:W-:Y:S02]  /*71e0*/  HADD2.F32 R144, -RZ, R143.H1_H1 ;  /* 0x3000008fff907230 */ /* 0x000fe40000004100 */
[C---:B------:R-:W-:Y:S01]  /*71f0*/  FFMA R38, R81.reuse, R119, R38 ;  /* 0x0000007751267223 */ /* 0x040fe20000000026 */
[C---:B------:R-:W-:Y:S01]  /*7200*/  FMUL R43, R78.reuse, R43 ;  /* 0x0000002b4e2b7220 */ /* 0x040fe20000400000 */
[--C-:B------:R-:W-:Y:S02]  /*7210*/  HADD2.F32 R123, -RZ, R125.reuse.H0_H0 ;  /* 0x2000007dff7b7230 */ /* 0x100fe40000004100 */
[C---:B------:R-:W-:Y:S01]  /*7220*/  FMUL R42, R78.reuse, R46 ;  /* 0x0000002e4e2a7220 */ /* 0x040fe20000400000 */
[----:B------:R-:W-:Y:S02]  /*7230*/  HADD2.F32 R126, -RZ, R125.H1_H1 ;  /* 0x3000007dff7e7230 */ /* 0x000fe40000004100 */
[C---:B------:R-:W-:Y:S01]  /*7240*/  FFMA R43, R81.reuse, R122, R43 ;  /* 0x0000007a512b7223 */ /* 0x040fe2000000002b */
[----:B------:R-:W-:Y:S01]  /*7250*/  F2FP.F16.E5M2.UNPACK_B R145, R163.H1 ;  /* 0x000000a3ff91723e */ /* 0x000fe200030004ff */
[C---:B------:R-:W-:Y:S01]  /*7260*/  FFMA R40, R81.reuse, R121, R40 ;  /* 0x0000007951287223 */ /* 0x040fe20000000028 */
[----:B------:R-:W-:Y:S01]  /*7270*/  FFMA R41, R81, R124, R41 ;  /* 0x0000007c51297223 */ /* 0x000fe20000000029 */
[----:B------:R-:W-:Y:S01]  /*7280*/  ISETP.NE.AND P0, PT, R193, RZ, PT ;  /* 0x000000ffc100720c */ /* 0x000fe20003f05270 */
[----:B------:R-:W-:Y:S01]  /*7290*/  HADD2.F32 R125, -RZ, R127.H0_H0 ;  /* 0x2000007fff7d7230 */ /* 0x000fe20000004100 */
[----:B------:R-:W-:Y:S01]  /*72a0*/  F2FP.SATFINITE.E5M2.F32.PACK_AB_MERGE_C R201, R43, R38, RZ ;  /* 0x000000262bc9723e */ /* 0x000fe200048060ff */
[----:B------:R-:W-:Y:S01]  /*72b0*/  FFMA R42, R81, R123, R42 ;  /* 0x0000007b512a7223 */ /* 0x000fe2000000002a */
[C---:B------:R-:W-:Y:S01]  /*72c0*/  FMUL R47, R78.reuse, R47 ;  /* 0x0000002f4e2f7220 */ /* 0x040fe20000400000 */
[--C-:B------:R-:W-:Y:S01]  /*72d0*/  HADD2.F32 R127, -RZ, R129.reuse.H0_H0 ;  /* 0x20000081ff7f7230 */ /* 0x100fe20000004100 */
[----:B------:R-:W-:Y:S01]  /*72e0*/  F2FP.SATFINITE.E5M2.F32.PACK_AB_MERGE_C R201, R37, R36, R201 ;  /* 0x0000002425c9723e */ /* 0x000fe200048060c9 */
[----:B------:R-:W-:Y:S02]  /*72f0*/  HADD2.F32 R130, -RZ, R129.H1_H1 ;  /* 0x30000081ff827230 */ /* 0x000fe40000004100 */
[C---:B------:R-:W-:Y:S01]  /*7300*/  FFMA R47, R81.reuse, R126, R47 ;  /* 0x0000007e512f7223 */ /* 0x040fe2000000002f */
[C---:B------:R-:W-:Y:S01]  /*7310*/  FFMA R44, R81.reuse, R125, R44 ;  /* 0x0000007d512c7223 */ /* 0x040fe2000000002c */
[C---:B------:R-:W-:Y:S01]  /*7320*/  FFMA R45, R81.reuse, R128, R45 ;  /* 0x00000080512d7223 */ /* 0x040fe2000000002d */
[----:B------:R-:W-:Y:S02]  /*7330*/  HADD2.F32 R129, -RZ, R131.H0_H0 ;  /* 0x20000083ff817230 */ /* 0x000fe40000004100 */
[C---:B------:R-:W-:Y:S01]  /*7340*/  FMUL R46, R78.reuse, R50 ;  /* 0x000000324e2e7220 */ /* 0x040fe20000400000 */
[C---:B------:R-:W-:Y:S01]  /*7350*/  FMUL R51, R78.reuse, R51 ;  /* 0x000000334e337220 */ /* 0x040fe20000400000 */
[--C-:B------:R-:W-:Y:S02]  /*7360*/  HADD2.F32 R131, -RZ, R133.reuse.H0_H0 ;  /* 0x20000085ff837230 */ /* 0x100fe40000004100 */
[C---:B------:R-:W-:Y:S01]  /*7370*/  FMUL R50, R78.reuse, R54 ;  /* 0x000000364e327220 */ /* 0x040fe20000400000 */
[C---:B------:R-:W-:Y:S01]  /*7380*/  FFMA R46, R81.reuse, R127, R46 ;  /* 0x0000007f512e7223 */ /* 0x040fe2000000002e */
[----:B------:R-:W-:Y:S02]  /*7390*/  HADD2.F32 R134, -RZ, R133.H1_H1 ;  /* 0x30000085ff867230 */ /* 0x000fe40000004100 */
[C---:B------:R-:W-:Y:S01]  /*73a0*/  FFMA R51, R81.reuse, R130, R51 ;  /* 0x0000008251337223 */ /* 0x040fe20000000033 */
[----:B------:R-:W-:Y:S02]  /*73b0*/  HADD2.F32 R133, -RZ, R135.H0_H0 ;  /* 0x20000087ff857230 */ /* 0x000fe40000004100 */
[C---:B------:R-:W-:Y:S01]  /*73c0*/  FMUL R55, R78.reuse, R55 ;  /* 0x000000374e377220 */ /* 0x040fe20000400000 */
[C---:B------:R-:W-:Y:S01]  /*73d0*/  FFMA R48, R81.reuse, R129, R48 ;  /* 0x0000008151307223 */ /* 0x040fe20000000030 */
[C---:B------:R-:W-:Y:S01]  /*73e0*/  FFMA R49, R81.reuse, R132, R49 ;  /* 0x0000008451317223 */ /* 0x040fe20000000031 */
[--C-:B------:R-:W-:Y:S02]  /*73f0*/  HADD2.F32 R135, -RZ, R137.reuse.H0_H0 ;  /* 0x20000089ff877230 */ /* 0x100fe40000004100 */
[C---:B------:R-:W-:Y:S01]  /*7400*/  FFMA R50, R81.reuse, R131, R50 ;  /* 0x0000008351327223 */ /* 0x040fe20000000032 */
[----:B------:R-:W-:Y:S02]  /*7410*/  HADD2.F32 R138, -RZ, R137.H1_H1 ;  /* 0x30000089ff8a7230 */ /* 0x000fe40000004100 */
[C---:B------:R-:W-:Y:S01]  /*7420*/  FMUL R54, R78.reuse, R58 ;  /* 0x0000003a4e367220 */ /* 0x040fe20000400000 */
[----:B------:R-:W-:Y:S02]  /*7430*/  HADD2.F32 R137, -RZ, R139.H0_H0 ;  /* 0x2000008bff897230 */ /* 0x000fe40000004100 */
[C---:B------:R-:W-:Y:S01]  /*7440*/  FFMA R55, R81.reuse, R134, R55 ;  /* 0x0000008651377223 */ /* 0x040fe20000000037 */
        /* <DEDUP_REMOVED lines=16> */
[----:B------:R-:W-:Y:S01]  /*7550*/  FFMA R63, R81, R142, R63 ;  /* 0x0000008e513f7223 */ /* 0x000fe2000000003f */
[----:B------:R-:W-:Y:S01]  /*7560*/  FMUL R67, R78, R67 ;  /* 0x000000434e437220 */ /* 0x000fe20000400000 */
[----:B------:R-:W-:Y:S01]  /*7570*/  F2FP.SATFINITE.E5M2.F32.PACK_AB_MERGE_C R202, R47, R42, RZ ;  /* 0x0000002a2fca723e */ /* 0x000fe200048060ff */
[----:B------:R-:W-:Y:S01]  /*7580*/  FFMA R60, R81, R141, R60 ;  /* 0x0000008d513c7223 */ /* 0x000fe2000000003c */
[----:B------:R-:W-:Y:S01]  /*7590*/  F2FP.SATFINITE.E5M2.F32.PACK_AB_MERGE_C R203, R51, R46, RZ ;  /* 0x0000002e33cb723e */ /* 0x000fe200048060ff */
[C---:B------:R-:W-:Y:S01]  /*75a0*/  FFMA R61, R81.reuse, R144, R61 ;  /* 0x00000090513d7223 */ /* 0x040fe2000000003d */
[C---:B------:R-:W-:Y:S01]  /*75b0*/  FFMA R62, R81.reuse, R143, R62 ;  /* 0x0000008f513e7223 */ /* 0x040fe2000000003e */
[----:B------:R-:W-:Y:S01]  /*75c0*/  FFMA R67, R81, R146, R67 ;  /* 0x0000009251437223 */ /* 0x000fe20000000043 */
[----:B------:R-:W-:Y:S02]  /*75d0*/  F2FP.SATFINITE.E5M2.F32.PACK_AB_MERGE_C R202, R41, R40, R202 ;  /* 0x0000002829ca723e */ /* 0x000fe400048060ca */
[----:B------:R-:W-:Y:S02]  /*75e0*/  F2FP.SATFINITE.E5M2.F32.PACK_AB_MERGE_C R203, R45, R44, R203 ;  /* 0x0000002c2dcb723e */ /* 0x000fe400048060cb */
[----:B------:R-:W-:Y:S02]  /*75f0*/  F2FP.SATFINITE.E5M2.F32.PACK_AB_MERGE_C R212, R55, R50, RZ ;  /* 0x0000003237d4723e */ /* 0x000fe400048060ff */
[----:B------:R-:W-:Y:S01]  /*7600*/  F2FP.SATFINITE.E5M2.F32.PACK_AB_MERGE_C R213, R59, R54, RZ ;  /* 0x000000363bd5723e */ /* 0x000fe200048060ff */
[----:B------:R1:W-:Y:S01]  /*7610*/  STS.128 [R206+0x4020], R200 ;  /* 0x004020c8ce007388 */ /* 0x0003e20000000c00 */
[----:B------:R-:W-:Y:S02]  /*7620*/  F2FP.SATFINITE.E5M2.F32.PACK_AB_MERGE_C R214, R63, R58, RZ ;  /* 0x0000003a3fd6723e */ /* 0x000fe400048060ff */
[----:B------:R-:W-:Y:S02]  /*7630*/  F2FP.SATFINITE.E5M2.F32.PACK_AB_MERGE_C R215, R67, R62, RZ ;  /* 0x0000003e43d7723e */ /* 0x000fe400048060ff */
[----:B------:R-:W-:Y:S02]  /*7640*/  F2FP.SATFINITE.E5M2.F32.PACK_AB_MERGE_C R212, R49, R48, R212 ;  /* 0x0000003031d4723e */ /* 0x000fe400048060d4 */
[----:B------:R-:W-:Y:S02]  /*7650*/  F2FP.SATFINITE.E5M2.F32.PACK_AB_MERGE_C R213, R53, R52, R213 ;  /* 0x0000003435d5723e */ /* 0x000fe400048060d5 */
[----:B------:R-:W-:Y:S02]  /*7660*/  F2FP.SATFINITE.E5M2.F32.PACK_AB_MERGE_C R214, R57, R56, R214 ;  /* 0x0000003839d6723e */ /* 0x000fe400048060d6 */
[----:B------:R-:W-:Y:S02]  /*7670*/  F2FP.SATFINITE.E5M2.F32.PACK_AB_MERGE_C R215, R61, R60, R215 ;  /* 0x0000003c3dd7723e */ /* 0x000fe400048060d7 */
[----:B------:R-:W-:Y:S02]  /*7680*/  LEA R210, R181, UR49, 0x3 ;  /* 0x00000031b5d27c11 */ /* 0x000fe4000f8e18ff */
[----:B------:R-:W-:Y:S01]  /*7690*/  @P6 SHF.L.U32 R221, R180, 0x1f, RZ ;  /* 0x0000001fb4dd6819 */ /* 0x000fe200000006ff */
[----:B------:R1:W-:Y:S01]  /*76a0*/  STS.128 [R205+0x4010], R212 ;  /* 0x004010d4cd007388 */ /* 0x0003e20000000c00 */
[----:B------:R-:W-:Y:S01]  /*76b0*/  @!PT LDS RZ, [RZ] ;  /* 0x00000000fffff984 */ /* 0x000fe20000000800 */
[----:B------:R-:W-:Y:S01]  /*76c0*/  @!PT LDS RZ, [RZ] ;  /* 0x00000000fffff984 */ /* 0x000fe20000000800 */
[----:B------:R-:W-:Y:S01]  /*76d0*/  @!PT LDS RZ, [RZ] ;  /* 0x00000000fffff984 */ /* 0x000fe20000000800 */
[----:B------:R-:W-:Y:S01]  /*76e0*/  @!PT LDS RZ, [RZ] ;  /* 0x00000000fffff984 */ /* 0x000fe20000000800 */
[----:B------:R2:W-:Y:S07]  /*76f0*/  MEMBAR.ALL.CTA ;  /* 0x0000000000007992 */ /* 0x0005ee0000008000 */
[----:B--2---:R-:W2:Y:S02]  /*7700*/  FENCE.VIEW.ASYNC.S ;  /* 0x00000000000073c6 */ /* 0x004ea40000000000 */
[----:B--2---:R-:W-:Y:S06]  /*7710*/  BAR.SYNC.DEFER_BLOCKING 0x1, 0x80 ;  /* 0x0042000000007b1d */ /* 0x004fec0000010000 */
[----:B------:R-:W-:Y:S05]  /*7720*/  @P0 BRA `(.L_x_117) ;  /* 0x0000000000280947 */ /* 0x000fea0003800000 */
[----:B------:R-:W-:Y:S02]  /*7730*/  UIADD3 UR4, UPT, UPT, UR49, 0x4400, URZ ;  /* 0x0000440031047890 */ /* 0x000fe4000fffe0ff */
[----:B------:R-:W-:Y:S01]  /*7740*/  UIADD3 UR6, UP0, UPT, UR52, 0x680, URZ ;  /* 0x0000068034067890 */ /* 0x000fe2000ff1e0ff */
[----:B------:R-:W-:Y:S03]  /*7750*/  UMOV UR43, UR36 ;  /* 0x00000024002b7c82 */ /* 0x000fe60008000000 */
[----:B------:R-:W-:Y:S01]  /*7760*/  MOV R192, UR4 ;  /* 0x0000000400c07c02 */ /* 0x000fe20008000f00 */
[----:B------:R-:W-:Y:S03]  /*7770*/  UIADD3.X UR7, UPT, UPT, URZ, UR53, URZ, UP0, !UPT ;  /* 0x00000035ff077290 */ /* 0x000fe600087fe4ff */
[----:B------:R-:W-:Y:S11]  /*7780*/  R2UR UR40, R192 ;  /* 0x00000000c02872ca */ /* 0x000ff600000e0000 */
[----:B------:R-:W-:Y:S02]  /*7790*/  @!UPT UIADD3 URZ, UPT, UPT, URZ, URZ, URZ ;  /* 0x000000fffffff290 */ /* 0x000fe4000fffe0ff */
[----:B------:R2:W-:Y:S01]  /*77a0*/  UTMASTG.3D [UR40], [UR6] ;  /* 0x00000028060073b5 */ /* 0x0005e20008010000 */
[----:B------:R0:W-:Y:S01]  /*77b0*/  UTMACMDFLUSH ;  /* 0x00000000000079b7 */ /* 0x0001e20000000000 */
[----:B--2---:R-:W-:Y:S04]  /*77c0*/  DEPBAR.LE SB0, 0x1 ;  /* 0x000080400000791a */ /* 0x004fe80000000000 */
.L_x_117:
[----:B------:R-:W-:Y:S05]  /*77d0*/  BSYNC.RECONVERGENT B0 ;  /* 0x0000000000007941 */ /* 0x000fea0003800200 */
.L_x_116:
[----:B------:R-:W-:Y:S06]  /*77e0*/  BAR.SYNC.DEFER_BLOCKING 0x1, 0x80 ;  /* 0x0042000000007b1d */ /* 0x000fec0000010000 */
[----:B------:R-:W2:Y:S01]  /*77f0*/  @P6 SYNCS.PHASECHK.TRANS64.TRYWAIT P0, [R210+URZ+0x180], R221 ;  /* 0x000180ddd20065a7 */ /* 0x000ea200080011ff */
[----:B------:R-:W-:Y:S01]  /*7800*/  BSSY B1, `(.L_x_118) ;  /* 0x0000023000017945 */ /* 0x000fe20003800000 */
[----:B--2---:R-:W-:Y:S03]  /*7810*/  @P6 SEL R208, RZ, 0x1, !P0 ;  /* 0x00000001ffd06807 */ /* 0x004fe60004000000 */
[----:B------:R-:W-:Y:S05]  /*7820*/  @!P6 BRA `(.L_x_119) ;  /* 0x000000000080e947 */ /* 0x000fea0003800000 */
[----:B------:R-:W-:Y:S01]  /*7830*/  ISETP.NE.AND P1, PT, R209, RZ, PT ;  /* 0x000000ffd100720c */ /* 0x000fe20003f25270 */
[----:B------:R-:W-:Y:S01]  /*7840*/  BSSY B0, `(.L_x_120) ;  /* 0x000000a000007945 */ /* 0x000fe20003800000 */
[----:B------:R-:W-:Y:S11]  /*7850*/  ISETP.NE.AND P0, PT, R208, RZ, PT ;  /* 0x000000ffd000720c */ /* 0x000ff60003f05270 */
[----:B------:R-:W-:Y:S04]  /*7860*/  @P1 IMAD R0, R181, 0x2000, R190 ;  /* 0x00002000b5001824 */ /* 0x000fe800078e02be */
[C---:B------:R-:W-:Y:S01]  /*7870*/  @P1 IMAD.IADD R2, R0.reuse, 0x1, R211 ;  /* 0x0000000100021824 */ /* 0x040fe200078e02d3 */
[----:B------:R-:W-:Y:S03]  /*7880*/  @P1 IADD3 R219, PT, PT, R0, R219, RZ ;  /* 0x000000db00db1210 */ /* 0x000fe60007ffe0ff */
[----:B------:R-:W-:Y:S01]  /*7890*/  @P1 IMAD.IADD R217, R217, 0x1, R2 ;  /* 0x00000001d9d91824 */ /* 0x000fe200078e0202 */
[----:B------:R-:W-:Y:S06]  /*78a0*/  @P0 BRA `(.L_x_121) ;  /* 0x00000000000c0947 */ /* 0x000fec0003800000 */
[----:B------:R-:W-:Y:S04]  /*78b0*/  SHF.L.U32 R3, R180, 0x1f, RZ ;  /* 0x0000001fb4037819 */ /* 0x000fe800000006ff */
[----:B------:R-:W2:Y:S02]  /*78c0*/  SYNCS.PHASECHK.TRANS64.TRYWAIT P0, [R210+URZ+0x180], R3 ;  /* 0x00018003d20075a7 */ /* 0x000ea400080011ff */
[----:B--2---:R-:W-:Y:S05]  /*78d0*/  @!P0 BRA `(.L_x_122) ;  /* 0x0000002400988947 */ /* 0x004fea0003800000 */
.L_x_121:
[----:B------:R-:W-:Y:S05]  /*78e0*/  BSYNC B0 ;  /* 0x0000000000007941 */ /* 0x000fea0003800000 */
.L_x_120:
[----:B------:R-:W-:Y:S01]  /*78f0*/  ISETP.NE.AND P0, PT, R209, RZ, PT ;  /* 0x000000ffd100720c */ /* 0x000fe20003f05270 */
[----:B--2---:R-:W-:Y:S02]  /*7900*/  VIADD R210, R210, 0x190 ;  /* 0x00000190d2d27836 */ /* 0x004fe40000000000 */
[----:B------:R-:W-:Y:S02]  /*7910*/  IMAD.U32 R3, RZ, RZ, UR37 ;  /* 0x00000025ff037e24 */ /* 0x000fe4000f8e00ff */
[----:B------:R-:W-:Y:S03]  /*7920*/  VIADD R181, R181, 0x1 ;  /* 0x00000001b5b57836 */ /* 0x000fe60000000000 */
[----:B------:R-:W-:Y:S05]  /*7930*/  PRMT R3, R3, 0x654, R210 ;  /* 0x0000065403037816 */ /* 0x000fea00000000d2 */
[----:B------:R2:W3:Y:S04]  /*7940*/  @P0 LDS.128 R148, [R0] ;  /* 0x0000000000940984 */ /* 0x0004e80000000c00 */
[----:B------:R2:W4:Y:S04]  /*7950*/  @P0 LDS.128 R152, [R2+0x10] ;  /* 0x0000100002980984 */ /* 0x0005280000000c00 */
        /* <DEDUP_REMOVED lines=9> */
[----:B------:R-:W-:Y:S01]  /*79f0*/  SEL R181, R181, RZ, P0 ;  /* 0x000000ffb5b57207 */ /* 0x000fe20000000000 */
[----:B-----5:R5:W-:Y:S02]  /*7a00*/  SYNCS.ARRIVE.TRANS64.RED.A1T0 RZ, [R3+URZ], RZ ;  /* 0x000000ff03ff79a7 */ /* 0x020be400081004ff */
[----:B-----5:R-:W-:Y:S04]  /*7a10*/  SEL R3, RZ, 0x1, P0 ;  /* 0x00000001ff037807 */ /* 0x020fe80000000000 */
[----:B--234-:R-:W-:Y:S02]  /*7a20*/  LOP3.LUT R180, R180, R3, RZ, 0x3c, !PT ;  /* 0x00000003b4b47212 */ /* 0x01cfe400078e3cff */
.L_x_119:
[----:B------:R-:W-:Y:S05]  /*7a30*/  BSYNC B1 ;  /* 0x0000000000017941 */ /* 0x000fea0003800000 */
.L_x_118:
[----:B------:R-:W-:Y:S05]  /*7a40*/  VIADD R0, R80, 0x40 ;  /* 0x0000004050007836 */ /* 0x000fea0000000000 */
[----:B------:R-:W-:Y:S04]  /*7a50*/  SHF.R.U32.HI R0, RZ, 0x15, R0 ;  /* 0x00000015ff007819 */ /* 0x000fe80000011600 */
[----:B------:R-:W-:Y:S11]  /*7a60*/  LOP3.LUT P0, RZ, R0, 0x3, R173, 0x48, !PT ;  /* 0x0000000300ff7812 */ /* 0x000ff600078048ad */
[----:B------:R-:W-:Y:S02]  /*7a70*/  @!UPT UIADD3 URZ, UPT, UPT, URZ, URZ, URZ ;  /* 0x000000fffffff290 */ /* 0x000fe4000fffe0ff */
[----:B------:R-:W-:Y:S05]  /*7a80*/  @!P0 BRA `(.L_x_123) ;  /* 0x0000000000408947 */ /* 0x000fea0003800000 */
[----:B------:R-:W2:Y:S01]  /*7a90*/  LDCU.64 UR8, c[0x4][0x70] ;  /* 0x01000e00ff0877ac */ /* 0x000ea20008000a00 */
[----:B------:R-:W-:Y:S01]  /*7aa0*/  MOV R3, 0x0 ;  /* 0x0000000000037802 */ /* 0x000fe20000000f00 */
[----:B------:R-:W-:Y:S02]  /*7ab0*/  HFMA2 R12, -RZ, RZ, 0, 5.9604644775390625e-08 ;  /* 0x00000001ff0c7431 */ /* 0x000fe400000001ff */
[----:B------:R-:W-:Y:S02]  /*7ac0*/  IMAD.MOV.U32 R8, RZ, RZ, 0x192 ;  /* 0x00000192ff087424 */ /* 0x000fe400078e00ff */
[----:B------:R-:W-:Y:S01]  /*7ad0*/  IMAD.MOV.U32 R13, RZ, RZ, RZ ;  /* 0x000000ffff0d7224 */ /* 0x000fe200078e00ff */
[----:B------:R-:W3:Y:S01]  /*7ae0*/  LDCU.64 UR6, c[0x4][0x78] ;  /* 0x01000f00ff0677ac */ /* 0x000ee20008000a00 */
[----:B------:R-:W4:Y:S01]  /*7af0*/  LDC.64 R2, c[0x4][R3] ;  /* 0x0100000003027b82 */ /* 0x000f220000000a00 */
[----:B------:R-:W5:Y:S01]  /*7b00*/  LDCU.64 UR4, c[0x4][0x10] ;  /* 0x01000200ff0477ac */ /* 0x000f620008000a00 */
[----:B--2---:R-:W-:Y:S01]  /*7b10*/  MOV R5, UR9 ;  /* 0x0000000900057c02 */ /* 0x004fe20008000f00 */
[----:B------:R-:W-:Y:S01]  /*7b20*/  IMAD.U32 R4, RZ, RZ, UR8 ;  /* 0x00000008ff047e24 */ /* 0x000fe2000f8e00ff */
[----:B---3--:R-:W-:Y:S01]  /*7b30*/  MOV R7, UR7 ;  /* 0x0000000700077c02 */ /* 0x008fe20008000f00 */
[----:B------:R-:W-:Y:S01]  /*7b40*/  IMAD.U32 R6, RZ, RZ, UR6 ;  /* 0x00000006ff067e24 */ /* 0x000fe2000f8e00ff */
[----:B-----5:R-:W-:Y:S01]  /*7b50*/  MOV R11, UR5 ;  /* 0x00000005000b7c02 */ /* 0x020fe20008000f00 */
[----:B------:R-:W-:Y:S02]  /*7b60*/  IMAD.U32 R10, RZ, RZ, UR4 ;  /* 0x00000004ff0a7e24 */ /* 0x000fe4000f8e00ff */
[----:B------:R-:W-:Y:S07]  /*7b70*/  LEPC R20, `(.L_x_123) ;  /* 0x000000001014794e */ /* 0x000fee0000000000 */
[----:B-1--4-:R-:W-:Y:S05]  /*7b80*/  CALL.ABS.NOINC R2 ;  /* 0x0000000002007343 */ /* 0x012fea0003c00000 */
.L_x_123:
[----:B------:R-:W-:Y:S01]  /*7b90*/  ISETP.NE.AND P0, PT, R193, RZ, PT ;  /* 0x000000ffc100720c */ /* 0x000fe20003f05270 */
[----:B------:R-:W-:Y:S05]  /*7ba0*/  WARPSYNC.ALL ;  /* 0x0000000000007948 */ /* 0x000fea0003800000 */
[----:B------:R-:W-:Y:S01]  /*7bb0*/  R2UR UR4, R80 ;  /* 0x00000000500472ca */ /* 0x000fe200000e0000 */
[----:B------:R-:W-:Y:S01]  /*7bc0*/  BSSY.RECONVERGENT B0, `(.L_x_124) ;  /* 0x000011d000007945 */ /* 0x000fe20003800200 */
[----:B------:R-:W-:Y:S02]  /*7bd0*/  F2FP.F16.E5M2.UNPACK_B R11, R149 ;  /* 0x00000095ff0b723e */ /* 0x000fe400020004ff */
[----:B------:R-:W-:Y:S02]  /*7be0*/  F2FP.F16.E5M2.UNPACK_B R10, R150 ;  /* 0x00000096ff0a723e */ /* 0x000fe400020004ff */
[----:B------:R-:W-:Y:S01]  /*7bf0*/  F2FP.F16.E5M2.UNPACK_B R9, R151 ;  /* 0x00000097ff09723e */ /* 0x000fe200020004ff */
[--C-:B------:R-:W-:Y:S01]  /*7c00*/  HADD2.F32 R83, -RZ, R11.reuse.H0_H0 ;  /* 0x2000000bff537230 */ /* 0x100fe20000004100 */
[----:B------:R-:W-:Y:S01]  /*7c10*/  F2FP.F16.E5M2.UNPACK_B R8, R152 ;  /* 0x00000098ff08723e */ /* 0x000fe200020004ff */
[----:B------:R-:W-:Y:S01]  /*7c20*/  HADD2.F32 R84, -RZ, R11.H1_H1 ;  /* 0x3000000bff547230 */ /* 0x000fe20000004100 */
[----:B------:R-:W-:Y:S01]  /*7c30*/  F2FP.F16.E5M2.UNPACK_B R7, R153 ;  /* 0x00000099ff07723e */ /* 0x000fe200020004ff */
[--C-:B------:R-:W-:Y:S01]  /*7c40*/  HADD2.F32 R87, -RZ, R10.reuse.H0_H0 ;  /* 0x2000000aff577230 */ /* 0x100fe20000004100 */
[----:B------:R-:W-:Y:S01]  /*7c50*/  F2FP.F16.E5M2.UNPACK_B R6, R154 ;  /* 0x0000009aff06723e */ /* 0x000fe200020004ff */
[----:B------:R-:W-:Y:S01]  /*7c60*/  HADD2.F32 R88, -RZ, R10.H1_H1 ;  /* 0x3000000aff587230 */ /* 0x000fe20000004100 */
[----:B------:R-:W-:Y:S01]  /*7c70*/  F2FP.F16.E5M2.UNPACK_B R5, R155 ;  /* 0x0000009bff05723e */ /* 0x000fe200020004ff */
[--C-:B------:R-:W-:Y:S01]  /*7c80*/  HADD2.F32 R91, -RZ, R9.reuse.H0_H0 ;  /* 0x20000009ff5b7230 */ /* 0x100fe20000004100 */
[----:B-1----:R-:W-:Y:S01]  /*7c90*/  F2FP.F16.E5M2.UNPACK_B R4, R156 ;  /* 0x0000009cff04723e */ /* 0x002fe200020004ff */
[----:B------:R-:W-:Y:S01]  /*7ca0*/  HADD2.F32 R92, -RZ, R9.H1_H1 ;  /* 0x30000009ff5c7230 */ /* 0x000fe20000004100 */
[-C--:B------:R-:W-:Y:S01]  /*7cb0*/  F2FP.F16.E5M2.UNPACK_B R2, R148.reuse ;  /* 0x00000094ff02723e */ /* 0x080fe200020004ff */
[--C-:B------:R-:W-:Y:S01]  /*7cc0*/  HADD2.F32 R95, -RZ, R8.reuse.H0_H0 ;  /* 0x20000008ff5f7230 */ /* 0x100fe20000004100 */
[----:B------:R-:W-:Y:S01]  /*7cd0*/  F2FP.F16.E5M2.UNPACK_B R148, R148.H1 ;  /* 0x00000094ff94723e */ /* 0x000fe200030004ff */
[----:B------:R-:W-:Y:S01]  /*7ce0*/  HADD2.F32 R97, -RZ, R8.H1_H1 ;  /* 0x30000008ff617230 */ /* 0x000fe20000004100 */
[----:B------:R-:W-:Y:S01]  /*7cf0*/  F2FP.F16.E5M2.UNPACK_B R149, R149.H1 ;  /* 0x00000095ff95723e */ /* 0x000fe200030004ff */
[--C-:B------:R-:W-:Y:S01]  /*7d00*/  HADD2.F32 R98, -RZ, R7.reuse.H0_H0 ;  /* 0x20000007ff627230 */ /* 0x100fe20000004100 */
[----:B------:R-:W-:Y:S01]  /*7d10*/  F2FP.F16.E5M2.UNPACK_B R150, R150.H1 ;  /* 0x00000096ff96723e */ /* 0x000fe200030004ff */
[----:B------:R-:W-:Y:S01]  /*7d20*/  HADD2.F32 R101, -RZ, R7.H1_H1 ;  /* 0x30000007ff657230 */ /* 0x000fe20000004100 */
[----:B------:R-:W-:Y:S01]  /*7d30*/  F2FP.F16.E5M2.UNPACK_B R151, R151.H1 ;  /* 0x00000097ff97723e */ /* 0x000fe200030004ff */
[--C-:B------:R-:W-:Y:S01]  /*7d40*/  HADD2.F32 R102, -RZ, R6.reuse.H0_H0 ;  /* 0x20000006ff667230 */ /* 0x100fe20000004100 */
[----:B------:R-:W-:Y:S01]  /*7d50*/  F2FP.F16.E5M2.UNPACK_B R138, R163 ;  /* 0x000000a3ff8a723e */ /* 0x000fe200020004ff */
[----:B------:R-:W-:Y:S01]  /*7d60*/  HADD2.F32 R105, -RZ, R6.H1_H1 ;  /* 0x30000006ff697230 */ /* 0x000fe20000004100 */
[----:B------:R-:W-:Y:S01]  /*7d70*/  R2UR UR5, R207 ;  /* 0x00000000cf0572ca */ /* 0x000fe200000e0000 */
        /* <DEDUP_REMOVED lines=8> */
[----:B------:R-:W1:Y:S01]  /*7e00*/  LDTM.x64 R4, tmem[UR4+0x40] ;  /* 0x00004004000479ee */ /* 0x000e620008340000 */
[--C-:B------:R-:W-:Y:S01]  /*7e10*/  HADD2.F32 R0, -RZ, R2.reuse.H0_H0 ;  /* 0x20000002ff007230 */ /* 0x100fe20000004100 */
[----:B------:R-:W-:Y:S01]  /*7e20*/  NOP ;  /* 0x0000000000007918 */ /* 0x000fe20000000000 */
[----:B------:R-:W-:Y:S01]  /*7e30*/  HADD2.F32 R2, -RZ, R2.H1_H1 ;  /* 0x30000002ff027230 */ /* 0x000fe20000004100 */
[----:B------:R-:W-:Y:S01]  /*7e40*/  UIADD3 UR5, UPT, UPT, UR5, 0x1f0, URZ ;  /* 0x000001f005057890 */ /* 0x000fe2000fffe0ff */
[--C-:B------:R-:W-:Y:S01]  /*7e50*/  HADD2.F32 R86, -RZ, R149.reuse.H1_H1 ;  /* 0x30000095ff567230 */ /* 0x100fe20000004100 */
[----:B------:R-:W-:Y:S01]  /*7e60*/  F2FP.F16.E5M2.UNPACK_B R132, R161 ;  /* 0x000000a1ff84723e */ /* 0x000fe200020004ff */
[--C-:B------:R-:W-:Y:S01]  /*7e70*/  HADD2.F32 R114, -RZ, R116.reuse.H0_H0 ;  /* 0x20000074ff727230 */ /* 0x100fe20000004100 */
[----:B------:R-:W-:Y:S01]  /*7e80*/  UPRMT UR5, UR37, 0x654, UR5 ;  /* 0x0000065425057896 */ /* 0x000fe20008000005 */
[----:B------:R-:W-:Y:S01]  /*7e90*/  HADD2.F32 R117, -RZ, R116.H1_H1 ;  /* 0x30000074ff757230 */ /* 0x000fe20000004100 */
[----:B------:R-:W-:Y:S01]  /*7ea0*/  F2FP.F16.E5M2.UNPACK_B R136, R162 ;  /* 0x000000a2ff88723e */ /* 0x000fe200020004ff */
[--C-:B------:R-:W-:Y:S01]  /*7eb0*/  HADD2.F32 R118, -RZ, R120.reuse.H0_H0 ;  /* 0x20000078ff767230 */ /* 0x100fe20000004100 */
[----:B------:R-:W-:Y:S01]  /*7ec0*/  F2FP.F16.E5M2.UNPACK_B R152, R152.H1 ;  /* 0x00000098ff98723e */ /* 0x000fe200030004ff */
[----:B------:R-:W-:Y:S01]  /*7ed0*/  HADD2.F32 R121, -RZ, R120.H1_H1 ;  /* 0x30000078ff797230 */ /* 0x000fe20000004100 */
[----:B------:R-:W-:Y:S01]  /*7ee0*/  F2FP.F16.E5M2.UNPACK_B R153, R153.H1 ;  /* 0x00000099ff99723e */ /* 0x000fe200030004ff */
[--C-:B------:R-:W-:Y:S01]  /*7ef0*/  HADD2.F32 R122, -RZ, R124.reuse.H0_H0 ;  /* 0x2000007cff7a7230 */ /* 0x100fe20000004100 */
[----:B------:R-:W-:Y:S01]  /*7f00*/  F2FP.F16.E5M2.UNPACK_B R154, R154.H1 ;  /* 0x0000009aff9a723e */ /* 0x000fe200030004ff */
[----:B-1----:R-:W-:Y:S01]  /*7f10*/  SYNCS.ARRIVE.TRANS64.RED.A1T0 RZ, [UR5], RZ ;  /* 0x000000ffffff79a7 */ /* 0x002fe20008100405 */
[----:B------:R-:W-:Y:S01]  /*7f20*/  HADD2.F32 R125, -RZ, R124.H1_H1 ;  /* 0x3000007cff7d7230 */ /* 0x000fe20000004100 */
[----:B------:R-:W-:Y:S01]  /*7f30*/  F2FP.F16.E5M2.UNPACK_B R155, R155.H1 ;  /* 0x0000009bff9b723e */ /* 0x000fe200030004ff */
[--C-:B------:R-:W-:Y:S01]  /*7f40*/  HADD2.F32 R126, -RZ, R128.reuse.H0_H0 ;  /* 0x20000080ff7e7230 */ /* 0x100fe20000004100 */
[----:B------:R-:W-:Y:S01]  /*7f50*/  F2FP.F16.E5M2.UNPACK_B R156, R156.H1 ;  /* 0x0000009cff9c723e */ /* 0x000fe200030004ff */
[----:B------:R-:W-:Y:S01]  /*7f60*/  HADD2.F32 R129, -RZ, R128.H1_H1 ;  /* 0x30000080ff817230 */ /* 0x000fe20000004100 */
[----:B------:R-:W-:Y:S01]  /*7f70*/  F2FP.F16.E5M2.UNPACK_B R157, R157.H1 ;  /* 0x0000009dff9d723e */ /* 0x000fe200030004ff */
[C---:B------:R-:W-:Y:S01]  /*7f80*/  FMUL R4, R78.reuse, R4 ;  /* 0x000000044e047220 */ /* 0x040fe20000400000 */
[C---:B------:R-:W-:Y:S01]  /*7f90*/  FMUL R5, R78.reuse, R5 ;  /* 0x000000054e057220 */ /* 0x040fe20000400000 */
[----:B------:R-:W-:Y:S02]  /*7fa0*/  HADD2.F32 R3, -RZ, R148.H0_H0 ;  /* 0x20000094ff037230 */ /* 0x000fe40000004100 */
        /* <DEDUP_REMOVED lines=9> */
[C---:B------:R-:W-:Y:S01]  /*8040*/  FMUL R2, R78.reuse, R21 ;  /* 0x000000154e027220 */ /* 0x040fe20000400000 */
[C---:B------:R-:W-:Y:S01]  /*8050*/  FMUL R21, R78.reuse, R28 ;  /* 0x0000001c4e157220 */ /* 0x040fe20000400000 */
[----:B------:R-:W-:Y:S02]  /*8060*/  HADD2.F32 R130, -RZ, R132.H0_H0 ;  /* 0x20000084ff827230 */ /* 0x000fe40000004100 */
[C---:B------:R-:W-:Y:S01]  /*8070*/  FMUL R6, R78.reuse, R6 ;  /* 0x000000064e067220 */ /* 0x040fe20000400000 */
[----:B------:R-:W-:Y:S02]  /*8080*/  HADD2.F32 R82, -RZ, R148.H1_H1 ;  /* 0x30000094ff527230 */ /* 0x000fe40000004100 */
[C---:B------:R-:W-:Y:S01]  /*8090*/  FMUL R7, R78.reuse, R7 ;  /* 0x000000074e077220 */ /* 0x040fe20000400000 */
[----:B------:R-:W-:Y:S02]  /*80a0*/  HADD2.F32 R85, -RZ, R149.H0_H0 ;  /* 0x20000095ff557230 */ /* 0x000fe40000004100 */
[C---:B------:R-:W-:Y:S01]  /*80b0*/  FFMA R6, R81.reuse, R3, R6 ;  /* 0x0000000351067223 */ /* 0x040fe20000000006 */
[----:B------:R-:W-:Y:S02]  /*80c0*/  HADD2.F32 R133, -RZ, R132.H1_H1 ;  /* 0x30000084ff857230 */ /* 0x000fe40000004100 */
[C---:B------:R-:W-:Y:S01]  /*80d0*/  FFMA R7, R81.reuse, R82, R7 ;  /* 0x0000005251077223 */ /* 0x040fe20000000007 */
[C---:B------:R-:W-:Y:S01]  /*80e0*/  FFMA R8, R81.reuse, R83, R8 ;  /* 0x0000005351087223 */ /* 0x040fe20000000008 */
[C---:B------:R-:W-:Y:S01]  /*80f0*/  FFMA R9, R81.reuse, R84, R9 ;  /* 0x0000005451097223 */ /* 0x040fe20000000009 */
[--C-:B------:R-:W-:Y:S02]  /*8100*/  HADD2.F32 R82, -RZ, R138.reuse.H0_H0 ;  /* 0x2000008aff527230 */ /* 0x100fe40000004100 */
[C---:B------:R-:W-:Y:S01]  /*8110*/  FMUL R10, R78.reuse, R10 ;  /* 0x0000000a4e0a7220 */ /* 0x040fe20000400000 */
[----:B------:R-:W-:Y:S02]  /*8120*/  HADD2.F32 R83, -RZ, R138.H1_H1 ;  /* 0x3000008aff537230 */ /* 0x000fe40000004100 */
[C---:B------:R-:W-:Y:S01]  /*8130*/  FMUL R11, R78.reuse, R11 ;  /* 0x0000000b4e0b7220 */ /* 0x040fe20000400000 */
[----:B------:R-:W-:Y:S02]  /*8140*/  HADD2.F32 R89, -RZ, R150.H0_H0 ;  /* 0x20000096ff597230 */ /* 0x000fe40000004100 */
[C---:B------:R-:W-:Y:S01]  /*8150*/  FFMA R10, R81.reuse, R85, R10 ;  /* 0x00000055510a7223 */ /* 0x040fe2000000000a */
[--C-:B------:R-:W-:Y:S02]  /*8160*/  HADD2.F32 R134, -RZ, R136.reuse.H0_H0 ;  /* 0x20000088ff867230 */ /* 0x100fe40000004100 */
[C---:B------:R-:W-:Y:S01]  /*8170*/  FFMA R11, R81.reuse, R86, R11 ;  /* 0x00000056510b7223 */ /* 0x040fe2000000000b */
[C---:B------:R-:W-:Y:S01]  /*8180*/  FFMA R12, R81.reuse, R87, R12 ;  /* 0x00000057510c7223 */ /* 0x040fe2000000000c */
[----:B------:R-:W-:Y:S01]  /*8190*/  FFMA R13, R81, R88, R13 ;  /* 0x00000058510d7223 */ /* 0x000fe2000000000d */
[----:B------:R-:W-:Y:S01]  /*81a0*/  F2FP.SATFINITE.E5M2.F32.PACK_AB_MERGE_C R86, R7, R6, RZ ;  /* 0x000000060756723e */ /* 0x000fe200048060ff */
[C---:B------:R-:W-:Y:S01]  /*81b0*/  FMUL R7, R78.reuse, R24 ;  /* 0x000000184e077220 */ /* 0x040fe20000400000 */
[----:B------:R-:W-:Y:S01]  /*81c0*/  F2FP.SATFINITE.E5M2.F32.PACK_AB_MERGE_C R138, R11, R10, RZ ;  /* 0x0000000a0b8a723e */ /* 0x000fe200048060ff */
[C---:B------:R-:W-:Y:S01]  /*81d0*/  FMUL R10, R78.reuse, R25 ;  /* 0x000000194e0a7220 */ /* 0x040fe20000400000 */
[C---:B------:R-:W-:Y:S01]  /*81e0*/  FMUL R25, R78.reuse, R32 ;  /* 0x000000204e197220 */ /* 0x040fe20000400000 */
[----:B------:R-:W-:Y:S02]  /*81f0*/  HADD2.F32 R137, -RZ, R136.H1_H1 ;  /* 0x30000088ff897230 */ /* 0x000fe40000004100 */
[C---:B------:R-:W-:Y:S01]  /*8200*/  FMUL R14, R78.reuse, R14 ;  /* 0x0000000e4e0e7220 */ /* 0x040fe20000400000 */
[----:B------:R-:W-:Y:S02]  /*8210*/  HADD2.F32 R90, -RZ, R150.H1_H1 ;  /* 0x30000096ff5a7230 */ /* 0x000fe40000004100 */
[C---:B------:R-:W-:Y:S01]  /*8220*/  FMUL R15, R78.reuse, R15 ;  /* 0x0000000f4e0f7220 */ /* 0x040fe20000400000 */
[--C-:B------:R-:W-:Y:S02]  /*8230*/  HADD2.F32 R93, -RZ, R151.reuse.H0_H0 ;  /* 0x20000097ff5d7230 */ /* 0x100fe40000004100 */
[C---:B------:R-:W-:Y:S01]  /*8240*/  FFMA R14, R81.reuse, R89, R14 ;  /* 0x00000059510e7223 */ /* 0x040fe2000000000e */
[----:B------:R-:W-:Y:S02]  /*8250*/  HADD2.F32 R94, -RZ, R151.H1_H1 ;  /* 0x30000097ff5e7230 */ /* 0x000fe40000004100 */
[C---:B------:R-:W-:Y:S01]  /*8260*/  FFMA R15, R81.reuse, R90, R15 ;  /* 0x0000005a510f7223 */ /* 0x040fe2000000000f */
[C---:B------:R-:W-:Y:S01]  /*8270*/  FFMA R16, R81.reuse, R91, R16 ;  /* 0x0000005b51107223 */ /* 0x040fe20000000010 */
[----:B------:R-:W-:Y:S01]  /*8280*/  FFMA R17, R81, R92, R17 ;  /* 0x0000005c51117223 */ /* 0x000fe20000000011 */
[C---:B------:R-:W-:Y:S01]  /*8290*/  FMUL R18, R78.reuse, R18 ;  /* 0x000000124e127220 */ /* 0x040fe20000400000 */
[C---:B------:R-:W-:Y:S01]  /*82a0*/  FMUL R19, R78.reuse, R19 ;  /* 0x000000134e137220 */ /* 0x040fe20000400000 */
[--C-:B------:R-:W-:Y:S01]  /*82b0*/  HADD2.F32 R96, -RZ, R152.reuse.H0_H0 ;  /* 0x20000098ff607230 */ /* 0x100fe20000004100 */
[----:B------:R-:W-:Y:S01]  /*82c0*/  F2FP.SATFINITE.E5M2.F32.PACK_AB_MERGE_C R14, R15, R14, RZ ;  /* 0x0000000e0f0e723e */ /* 0x000fe200048060ff */
[C---:B------:R-:W-:Y:S01]  /*82d0*/  FFMA R18, R81.reuse, R93, R18 ;  /* 0x0000005d51127223 */ /* 0x040fe20000000012 */
[C---:B------:R-:W-:Y:S01]  /*82e0*/  FFMA R19, R81.reuse, R94, R19 ;  /* 0x0000005e51137223 */ /* 0x040fe20000000013 */
[C---:B------:R-:W-:Y:S01]  /*82f0*/  FFMA R0, R81.reuse, R95, R0 ;  /* 0x0000005f51007223 */ /* 0x040fe20000000000 */
[----:B------:R-:W-:Y:S01]  /*8300*/  FFMA R2, R81, R97, R2 ;  /* 0x0000006151027223 */ /* 0x000fe20000000002 */
[----:B------:R-:W-:Y:S02]  /*8310*/  HADD2.F32 R99, -RZ, R152.H1_H1 ;  /* 0x30000098ff637230 */ /* 0x000fe40000004100 */
[C---:B------:R-:W-:Y:S01]  /*8320*/  FMUL R3, R78.reuse, R22 ;  /* 0x000000164e037220 */ /* 0x040fe20000400000 */
[----:B------:R-:W-:Y:S01]  /*8330*/  F2FP.SATFINITE.E5M2.F32.PACK_AB_MERGE_C R18, R19, R18, RZ ;  /* 0x000000121312723e */ /* 0x000fe200048060ff */
[C---:B------:R-:W-:Y:S01]  /*8340*/  FMUL R22, R78.reuse, R29 ;  /* 0x0000001d4e167220 */ /* 0x040fe20000400000 */
[C---:B------:R-:W-:Y:S01]  /*8350*/  FMUL R29, R78.reuse, R36 ;  /* 0x000000244e1d7220 */ /* 0x040fe20000400000 */
[C---:B------:R-:W-:Y:S01]  /*8360*/  FFMA R3, R81.reuse, R96, R3 ;  /* 0x0000006051037223 */ /* 0x040fe20000000003 */
[C---:B------:R-:W-:Y:S01]  /*8370*/  FMUL R6, R78.reuse, R23 ;  /* 0x000000174e067220 */ /* 0x040fe20000400000 */
[--C-:B------:R-:W-:Y:S02]  /*8380*/  HADD2.F32 R100, -RZ, R153.reuse.H0_H0 ;  /* 0x20000099ff647230 */ /* 0x100fe40000004100 */
[C---:B------:R-:W-:Y:S01]  /*8390*/  FMUL R11, R78.reuse, R26 ;  /* 0x0000001a4e0b7220 */ /* 0x040fe20000400000 */
[----:B------:R-:W-:Y:S02]  /*83a0*/  HADD2.F32 R103, -RZ, R153.H1_H1 ;  /* 0x30000099ff677230 */ /* 0x000fe40000004100 */
[C---:B------:R-:W-:Y:S01]  /*83b0*/  FFMA R6, R81.reuse, R99, R6 ;  /* 0x0000006351067223 */ /* 0x040fe20000000006 */
[C---:B------:R-:W-:Y:S01]  /*83c0*/  FFMA R7, R81.reuse, R98, R7 ;  /* 0x0000006251077223 */ /* 0x040fe20000000007 */
[C---:B------:R-:W-:Y:S01]  /*83d0*/  FFMA R10, R81.reuse, R101, R10 ;  /* 0x00000065510a7223 */ /* 0x040fe2000000000a */
[C---:B------:R-:W-:Y:S01]  /*83e0*/  FFMA R11, R81.reuse, R100, R11 ;  /* 0x00000064510b7223 */ /* 0x040fe2000000000b */
[----:B------:R-:W-:Y:S01]  /*83f0*/  FMUL R26, R78, R33 ;  /* 0x000000214e1a7220 */ /* 0x000fe20000400000 */
[----:B------:R-:W-:Y:S01]  /*8400*/  F2FP.SATFINITE.E5M2.F32.PACK_AB_MERGE_C R3, R6, R3, RZ ;  /* 0x000000030603723e */ /* 0x000fe200048060ff */
[C---:B------:R-:W-:Y:S01]  /*8410*/  FMUL R33, R78.reuse, R40 ;  /* 0x000000284e217220 */ /* 0x040fe20000400000 */
        /* <DEDUP_REMOVED lines=8> */
[C---:B------:R-:W-:Y:S01]  /*84a0*/  FMUL R30, R78.reuse, R37 ;  /* 0x000000254e1e7220 */ /* 0x040fe20000400000 */
[C---:B------:R-:W-:Y:S01]  /*84b0*/  FMUL R37, R78.reuse, R44 ;  /* 0x0000002c4e257220 */ /* 0x040fe20000400000 */
[C---:B------:R-:W-:Y:S01]  /*84c0*/  FMUL R24, R78.reuse, R31 ;  /* 0x0000001f4e187220 */ /* 0x040fe20000400000 */
[----:B------:R-:W-:Y:S01]  /*84d0*/  F2FP.F16.E5M2.UNPACK_B R158, R158.H1 ;  /* 0x0000009eff9e723e */ /* 0x000fe200030004ff */
[--C-:B------:R-:W-:Y:S02]  /*84e0*/  HADD2.F32 R108, -RZ, R155.reuse.H0_H0 ;  /* 0x2000009bff6c7230 */ /* 0x100fe40000004100 */
[----:B------:R-:W-:Y:S01]  /*84f0*/  FMUL R27, R78, R34 ;  /* 0x000000224e1b7220 */ /* 0x000fe20000400000 */
[----:B------:R-:W-:Y:S02]  /*8500*/  HADD2.F32 R111, -RZ, R155.H1_H1 ;  /* 0x3000009bff6f7230 */ /* 0x000fe40000004100 */
[C---:B------:R-:W-:Y:S01]  /*8510*/  FFMA R24, R81.reuse, R107, R24 ;  /* 0x0000006b51187223 */ /* 0x040fe20000000018 */
[----:B------:R-:W-:Y:S01]  /*8520*/  F2FP.F16.E5M2.UNPACK_B R159, R159.H1 ;  /* 0x0000009fff9f723e */ /* 0x000fe200030004ff */
[C---:B------:R-:W-:Y:S01]  /*8530*/  FFMA R25, R81.reuse, R106, R25 ;  /* 0x0000006a51197223 */ /* 0x040fe20000000019 */
[C---:B------:R-:W-:Y:S01]  /*8540*/  FFMA R26, R81.reuse, R109, R26 ;  /* 0x0000006d511a7223 */ /* 0x040fe2000000001a */
[----:B------:R-:W-:Y:S01]  /*8550*/  F2FP.F16.E5M2.UNPACK_B R160, R160.H1 ;  /* 0x000000a0ffa0723e */ /* 0x000fe200030004ff */
[C---:B------:R-:W-:Y:S01]  /*8560*/  FFMA R27, R81.reuse, R108, R27 ;  /* 0x0000006c511b7223 */ /* 0x040fe2000000001b */
[----:B------:R-:W-:Y:S01]  /*8570*/  F2FP.SATFINITE.E5M2.F32.PACK_AB_MERGE_C R6, R24, R23, RZ ;  /* 0x000000171806723e */ /* 0x000fe200048060ff */
[C---:B------:R-:W-:Y:S01]  /*8580*/  FMUL R34, R78.reuse, R41 ;  /* 0x000000294e227220 */ /* 0x040fe20000400000 */
[C---:B------:R-:W-:Y:S01]  /*8590*/  FMUL R41, R78.reuse, R48 ;  /* 0x000000304e297220 */ /* 0x040fe20000400000 */
[----:B------:R-:W-:Y:S01]  /*85a0*/  FMUL R28, R78, R35 ;  /* 0x000000234e1c7220 */ /* 0x000fe20000400000 */
[----:B------:R-:W-:Y:S01]  /*85b0*/  F2FP.F16.E5M2.UNPACK_B R161, R161.H1 ;  /* 0x000000a1ffa1723e */ /* 0x000fe200030004ff */
[--C-:B------:R-:W-:Y:S01]  /*85c0*/  HADD2.F32 R112, -RZ, R156.reuse.H0_H0 ;  /* 0x2000009cff707230 */ /* 0x100fe20000004100 */
[----:B------:R-:W-:Y:S01]  /*85d0*/  F2FP.SATFINITE.E5M2.F32.PACK_AB_MERGE_C R6, R22, R21, R6 ;  /* 0x000000151606723e */ /* 0x000fe20004806006 */
[C---:B------:R-:W-:Y:S01]  /*85e0*/  FFMA R28, R81.reuse, R111, R28 ;  /* 0x0000006f511c7223 */ /* 0x040fe2000000001c */
[C---:B------:R-:W-:Y:S01]  /*85f0*/  FFMA R29, R81.reuse, R110, R29 ;  /* 0x0000006e511d7223 */ /* 0x040fe2000000001d */
[C---:B------:R-:W-:Y:S01]  /*8600*/  FFMA R30, R81.reuse, R113, R30 ;  /* 0x00000071511e7223 */ /* 0x040fe2000000001e */
[----:B------:R-:W-:Y:S02]  /*8610*/  HADD2.F32 R115, -RZ, R156.H1_H1 ;  /* 0x3000009cff737230 */ /* 0x000fe40000004100 */
[C---:B------:R-:W-:Y:S01]  /*8620*/  FMUL R31, R78.reuse, R38 ;  /* 0x000000264e1f7220 */ /* 0x040fe20000400000 */
[----:B------:R-:W-:Y:S01]  /*8630*/  F2FP.F16.E5M2.UNPACK_B R162, R162.H1 ;  /* 0x000000a2ffa2723e */ /* 0x000fe200030004ff */
[C---:B------:R-:W-:Y:S01]  /*8640*/  FMUL R38, R78.reuse, R45 ;  /* 0x0000002d4e267220 */ /* 0x040fe20000400000 */
[C---:B------:R-:W-:Y:S01]  /*8650*/  FMUL R45, R78.reuse, R52 ;  /* 0x000000344e2d7220 */ /* 0x040fe20000400000 */
[----:B------:R-:W-:Y:S01]  /*8660*/  F2FP.F16.E5M2.UNPACK_B R163, R163.H1 ;  /* 0x000000a3ffa3723e */ /* 0x000fe200030004ff */
[----:B------:R-:W-:Y:S01]  /*8670*/  FFMA R31, R81, R112, R31 ;  /* 0x00000070511f7223 */ /* 0x000fe2000000001f */
[----:B------:R-:W-:Y:S01]  /*8680*/  FMUL R52, R78, R59 ;  /* 0x0000003b4e347220 */ /* 0x000fe20000400000 */
[----:B------:R-:W-:Y:S01]  /*8690*/  IADD3 R76, PT, PT, R76, 0x1, RZ ;  /* 0x000000014c4c7810 */ /* 0x000fe20007ffe0ff */
[C---:B------:R-:W-:Y:S01]  /*86a0*/  FMUL R59, R78.reuse, R66 ;  /* 0x000000424e3b7220 */ /* 0x040fe20000400000 */
[----:B------:R-:W-:Y:S01]  /*86b0*/  F2FP.SATFINITE.E5M2.F32.PACK_AB_MERGE_C R66, R13, R12, R14 ;  /* 0x0000000c0d42723e */ /* 0x000fe2000480600e */
[C---:B------:R-:W-:Y:S01]  /*86c0*/  FMUL R32, R78.reuse, R39 ;  /* 0x000000274e207220 */ /* 0x040fe20000400000 */
[--C-:B------:R-:W-:Y:S02]  /*86d0*/  HADD2.F32 R116, -RZ, R157.reuse.H0_H0 ;  /* 0x2000009dff747230 */ /* 0x100fe40000004100 */
[C---:B------:R-:W-:Y:S01]  /*86e0*/  FMUL R35, R78.reuse, R42 ;  /* 0x0000002a4e237220 */ /* 0x040fe20000400000 */
[----:B------:R-:W-:Y:S02]  /*86f0*/  HADD2.F32 R119, -RZ, R157.H1_H1 ;  /* 0x3000009dff777230 */ /* 0x000fe40000004100 */
[C---:B------:R-:W-:Y:S01]  /*8700*/  FFMA R32, R81.reuse, R115, R32 ;  /* 0x0000007351207223 */ /* 0x040fe20000000020 */
[----:B------:R-:W-:Y:S01]  /*8710*/  FMUL R36, R78, R43 ;  /* 0x0000002b4e247220 */ /* 0x000fe20000400000 */
[C---:B------:R-:W-:Y:S01]  /*8720*/  FFMA R33, R81.reuse, R114, R33 ;  /* 0x0000007251217223 */ /* 0x040fe20000000021 */
[C---:B------:R-:W-:Y:S01]  /*8730*/  FFMA R34, R81.reuse, R117, R34 ;  /* 0x0000007551227223 */ /* 0x040fe20000000022 */
[--C-:B------:R-:W-:Y:S01]  /*8740*/  HADD2.F32 R120, -RZ, R158.reuse.H0_H0 ;  /* 0x2000009eff787230 */ /* 0x100fe20000004100 */
[----:B------:R-:W-:Y:S01]  /*8750*/  F2FP.SATFINITE.E5M2.F32.PACK_AB_MERGE_C R32, R32, R31, RZ ;  /* 0x0000001f2020723e */ /* 0x000fe200048060ff */
[C---:B------:R-:W-:Y:S01]  /*8760*/  FFMA R35, R81.reuse, R116, R35 ;  /* 0x0000007451237223 */ /* 0x040fe20000000023 */
[----:B------:R-:W-:Y:S02]  /*8770*/  HADD2.F32 R123, -RZ, R158.H1_H1 ;  /* 0x3000009eff7b7230 */ /* 0x000fe40000004100 */
[----:B------:R-:W-:Y:S01]  /*8780*/  FMUL R39, R78, R46 ;  /* 0x0000002e4e277220 */ /* 0x000fe20000400000 */
[----:B------:R-:W-:Y:S01]  /*8790*/  F2FP.SATFINITE.E5M2.F32.PACK_AB_MERGE_C R32, R30, R29, R32 ;  /* 0x0000001d1e20723e */ /* 0x000fe20004806020 */
[C---:B------:R-:W-:Y:S01]  /*87a0*/  FFMA R36, R81.reuse, R119, R36 ;  /* 0x0000007751247223 */ /* 0x040fe20000000024 */
[C---:B------:R-:W-:Y:S01]  /*87b0*/  FMUL R40, R78.reuse, R47 ;  /* 0x0000002f4e287220 */ /* 0x040fe20000400000 */
[C---:B------:R-:W-:Y:S01]  /*87c0*/  FFMA R37, R81.reuse, R118, R37 ;  /* 0x0000007651257223 */ /* 0x040fe20000000025 */
[C---:B------:R-:W-:Y:S01]  /*87d0*/  FFMA R38, R81.reuse, R121, R38 ;  /* 0x0000007951267223 */ /* 0x040fe20000000026 */
[C---:B------:R-:W-:Y:S01]  /*87e0*/  FMUL R42, R78.reuse, R49 ;  /* 0x000000314e2a7220 */ /* 0x040fe20000400000 */
[--C-:B------:R-:W-:Y:S02]  /*87f0*/  HADD2.F32 R124, -RZ, R159.reuse.H0_H0 ;  /* 0x2000009fff7c7230 */ /* 0x100fe40000004100 */
[C---:B------:R-:W-:Y:S01]  /*8800*/  FFMA R39, R81.reuse, R120, R39 ;  /* 0x0000007851277223 */ /* 0x040fe20000000027 */
[----:B------:R-:W-:Y:S02]  /*8810*/  HADD2.F32 R127, -RZ, R159.H1_H1 ;  /* 0x3000009fff7f7230 */ /* 0x000fe40000004100 */
[C---:B------:R-:W-:Y:S01]  /*8820*/  FMUL R43, R78.reuse, R50 ;  /* 0x000000324e2b7220 */ /* 0x040fe20000400000 */
[C---:B------:R-:W-:Y:S01]  /*8830*/  FFMA R40, R81.reuse, R123, R40 ;  /* 0x0000007b51287223 */ /* 0x040fe20000000028 */
[C---:B------:R-:W-:Y:S01]  /*8840*/  FMUL R44, R78.reuse, R51 ;  /* 0x000000334e2c7220 */ /* 0x040fe20000400000 */
[C---:B------:R-:W-:Y:S01]  /*8850*/  FFMA R41, R81.reuse, R122, R41 ;  /* 0x0000007a51297223 */ /* 0x040fe20000000029 */
[C---:B------:R-:W-:Y:S01]  /*8860*/  FMUL R50, R78.reuse, R57 ;  /* 0x000000394e327220 */ /* 0x040fe20000400000 */
[C---:B------:R-:W-:Y:S01]  /*8870*/  FMUL R57, R78.reuse, R64 ;  /* 0x000000404e397220 */ /* 0x040fe20000400000 */
[----:B------:R-:W-:Y:S01]  /*8880*/  FFMA R42, R81, R125, R42 ;  /* 0x0000007d512a7223 */ /* 0x000fe2000000002a */
[C---:B------:R-:W-:Y:S01]  /*8890*/  FMUL R46, R78.reuse, R53 ;  /* 0x000000354e2e7220 */ /* 0x040fe20000400000 */
[--C-:B------:R-:W-:Y:S01]  /*88a0*/  HADD2.F32 R128, -RZ, R160.reuse.H0_H0 ;  /* 0x200000a0ff807230 */ /* 0x100fe20000004100 */
[----:B------:R-:W-:Y:S01]  /*88b0*/  F2FP.SATFINITE.E5M2.F32.PACK_AB_MERGE_C R64, R5, R4, R86 ;  /* 0x000000040540723e */ /* 0x000fe20004806056 */
[C---:B------:R-:W-:Y:S01]  /*88c0*/  FMUL R51, R78.reuse, R58 ;  /* 0x0000003a4e337220 */ /* 0x040fe20000400000 */
[C---:B------:R-:W-:Y:S01]  /*88d0*/  FMUL R53, R78.reuse, R60 ;  /* 0x0000003c4e357220 */ /* 0x040fe20000400000 */
[C---:B------:R-:W-:Y:S01]  /*88e0*/  FFMA R43, R81.reuse, R124, R43 ;  /* 0x0000007c512b7223 */ /* 0x040fe2000000002b */
[----:B------:R-:W-:Y:S02]  /*88f0*/  HADD2.F32 R131, -RZ, R160.H1_H1 ;  /* 0x300000a0ff837230 */ /* 0x000fe40000004100 */
[C---:B------:R-:W-:Y:S01]  /*8900*/  FMUL R47, R78.reuse, R54 ;  /* 0x000000364e2f7220 */ /* 0x040fe20000400000 */
[C---:B------:R-:W-:Y:S01]  /*8910*/  FMUL R58, R78.reuse, R65 ;  /* 0x000000414e3a7220 */ /* 0x040fe20000400000 */
[----:B------:R-:W-:Y:S01]  /*8920*/  FMUL R60, R78, R67 ;  /* 0x000000434e3c7220 */ /* 0x000fe20000400000 */
[----:B------:R-:W-:Y:S01]  /*8930*/  F2FP.SATFINITE.E5M2.F32.PACK_AB_MERGE_C R5, R20, R11, RZ ;  /* 0x0000000b1405723e */ /* 0x000fe200048060ff */
[----:B------:R-:W-:Y:S01]  /*8940*/  FFMA R44, R81, R127, R44 ;  /* 0x0000007f512c7223 */ /* 0x000fe2000000002c */
[C---:B------:R-:W-:Y:S01]  /*8950*/  FMUL R48, R78.reuse, R55 ;  /* 0x000000374e307220 */ /* 0x040fe20000400000 */
[----:B------:R-:W-:Y:S01]  /*8960*/  F2FP.SATFINITE.E5M2.F32.PACK_AB_MERGE_C R65, R9, R8, R138 ;  /* 0x000000080941723e */ /* 0x000fe2000480608a */
[----:B------:R-:W-:Y:S01]  /*8970*/  FFMA R45, R81, R126, R45 ;  /* 0x0000007e512d7223 */ /* 0x000fe2000000002d */
[----:B------:R-:W-:Y:S01]  /*8980*/  F2FP.SATFINITE.E5M2.F32.PACK_AB_MERGE_C R67, R17, R16, R18 ;  /* 0x000000101143723e */ /* 0x000fe20004806012 */
[----:B------:R-:W-:Y:S01]  /*8990*/  FMUL R49, R78, R56 ;  /* 0x000000384e317220 */ /* 0x000fe20000400000 */
[C---:B------:R-:W-:Y:S01]  /*89a0*/  FFMA R46, R81.reuse, R129, R46 ;  /* 0x00000081512e7223 */ /* 0x040fe2000000002e */
[--C-:B------:R-:W-:Y:S02]  /*89b0*/  HADD2.F32 R132, -RZ, R161.reuse.H0_H0 ;  /* 0x200000a1ff847230 */ /* 0x100fe40000004100 */
[C---:B------:R-:W-:Y:S01]  /*89c0*/  FFMA R47, R81.reuse, R128, R47 ;  /* 0x00000080512f7223 */ /* 0x040fe2000000002f */
[----:B------:R1:W-:Y:S01]  /*89d0*/  STS.128 [R172+UR49+0x6400], R64 ;  /* 0x00640040ac007988 */ /* 0x0003e20008000c31 */
[----:B------:R-:W-:Y:S01]  /*89e0*/  HADD2.F32 R135, -RZ, R161.H1_H1 ;  /* 0x300000a1ff877230 */ /* 0x000fe20000004100 */
[----:B------:R-:W-:Y:S01]  /*89f0*/  F2FP.SATFINITE.E5M2.F32.PACK_AB_MERGE_C R5, R10, R7, R5 ;  /* 0x000000070a05723e */ /* 0x000fe20004806005 */
[C---:B------:R-:W-:Y:S01]  /*8a00*/  FFMA R48, R81.reuse, R131, R48 ;  /* 0x0000008351307223 */ /* 0x040fe20000000030 */
[----:B------:R-:W-:Y:S01]  /*8a10*/  F2FP.SATFINITE.E5M2.F32.PACK_AB_MERGE_C R7, R28, R27, RZ ;  /* 0x0000001b1c07723e */ /* 0x000fe200048060ff */
        /* <DEDUP_REMOVED lines=8> */
[----:B------:R-:W-:Y:S01]  /*8aa0*/  FMUL R56, R78, R63 ;  /* 0x0000003f4e387220 */ /* 0x000fe20000400000 */
[----:B------:R-:W-:Y:S01]  /*8ab0*/  F2FP.SATFINITE.E5M2.F32.PACK_AB_MERGE_C R4, R2, R0, R3 ;  /* 0x000000000204723e */ /* 0x000fe20004806003 */
[C---:B------:R-:W-:Y:S01]  /*8ac0*/  FFMA R53, R81.reuse, R134, R53 ;  /* 0x0000008651357223 */ /* 0x040fe20000000035 */
[----:B------:R-:W-:Y:S01]  /*8ad0*/  F2FP.SATFINITE.E5M2.F32.PACK_AB_MERGE_C R7, R26, R25, R7 ;  /* 0x000000191a07723e */ /* 0x000fe20004806007 */
[C---:B------:R-:W-:Y:S01]  /*8ae0*/  FFMA R54, R81.reuse, R137, R54 ;  /* 0x0000008951367223 */ /* 0x040fe20000000036 */
[--C-:B------:R-:W-:Y:S02]  /*8af0*/  HADD2.F32 R84, -RZ, R163.reuse.H0_H0 ;  /* 0x200000a3ff547230 */ /* 0x100fe40000004100 */
[C---:B------:R-:W-:Y:S01]  /*8b00*/  FFMA R55, R81.reuse, R136, R55 ;  /* 0x0000008851377223 */ /* 0x040fe20000000037 */
[----:B------:R-:W-:Y:S01]  /*8b10*/  HADD2.F32 R85, -RZ, R163.H1_H1 ;  /* 0x300000a3ff557230 */ /* 0x000fe20000004100 */
[----:B------:R1:W-:Y:S01]  /*8b20*/  STS.128 [R204+0x6010], R4 ;  /* 0x00601004cc007388 */ /* 0x0003e20000000c00 */
[----:B------:R-:W-:Y:S01]  /*8b30*/  F2FP.SATFINITE.E5M2.F32.PACK_AB_MERGE_C R35, R36, R35, RZ ;  /* 0x000000232423723e */ /* 0x000fe200048060ff */
[C---:B------:R-:W-:Y:S01]  /*8b40*/  FFMA R56, R81.reuse, R139, R56 ;  /* 0x0000008b51387223 */ /* 0x040fe20000000038 */
[----:B------:R-:W-:Y:S01]  /*8b50*/  F2FP.SATFINITE.E5M2.F32.PACK_AB_MERGE_C R39, R40, R39, RZ ;  /* 0x000000272827723e */ /* 0x000fe200048060ff */
[C---:B------:R-:W-:Y:S01]  /*8b60*/  FFMA R57, R81.reuse, R82, R57 ;  /* 0x0000005251397223 */ /* 0x040fe20000000039 */
[----:B------:R-:W-:Y:S01]  /*8b70*/  F2FP.SATFINITE.E5M2.F32.PACK_AB_MERGE_C R43, R44, R43, RZ ;  /* 0x0000002b2c2b723e */ /* 0x000fe200048060ff */
[C---:B------:R-:W-:Y:S01]  /*8b80*/  FFMA R58, R81.reuse, R83, R58 ;  /* 0x00000053513a7223 */ /* 0x040fe2000000003a */
[C---:B------:R-:W-:Y:S01]  /*8b90*/  FFMA R59, R81.reuse, R84, R59 ;  /* 0x00000054513b7223 */ /* 0x040fe2000000003b */
[----:B------:R-:W-:Y:S01]  /*8ba0*/  F2FP.SATFINITE.E5M2.F32.PACK_AB_MERGE_C R33, R34, R33, R35 ;  /* 0x000000212221723e */ /* 0x000fe20004806023 */
        /* <DEDUP_REMOVED lines=11> */
[----:B------:R-:W-:Y:S05]  /*8c60*/  F2FP.SATFINITE.E5M2.F32.PACK_AB_MERGE_C R51, R58, R57, R59 ;  /* 0x000000393a33723e */ /* 0x000fea000480603b */
        /* <DEDUP_REMOVED lines=9> */
[----:B------:R-:W-:Y:S02]  /*8d00*/  UIADD3 UR8, UP0, UPT, UR52, 0x680, URZ ;  /* 0x0000068034087890 */ /* 0x000fe4000ff1e0ff */
[----:B------:R-:W-:Y:S02]  /*8d10*/  UIADD3 UR5, UPT, UPT, UR41, 0x40, URZ ;  /* 0x0000004029057890 */ /* 0x000fe4000fffe0ff */
[----:B------:R-:W-:Y:S02]  /*8d20*/  UIADD3 UR4, UPT, UPT, UR49, 0x6400, URZ ;  /* 0x0000640031047890 */ /* 0x000fe4000fffe0ff */
[----:B------:R-:W-:Y:S01]  /*8d30*/  UIADD3.X UR9, UPT, UPT, URZ, UR53, URZ, UP0, !UPT ;  /* 0x00000035ff097290 */ /* 0x000fe200087fe4ff */
[----:B------:R-:W-:Y:S01]  /*8d40*/  UMOV UR6, UR42 ;  /* 0x0000002a00067c82 */ /* 0x000fe20008000000 */
[----:B------:R-:W-:Y:S07]  /*8d50*/  UMOV UR7, UR36 ;  /* 0x0000002400077c82 */ /* 0x000fee0008000000 */
[----:B------:R2:W-:Y:S01]  /*8d60*/  UTMASTG.3D [UR4], [UR8] ;  /* 0x00000004080073b5 */ /* 0x0005e20008010000 */
[----:B------:R0:W-:Y:S01]  /*8d70*/  UTMACMDFLUSH ;  /* 0x00000000000079b7 */ /* 0x0001e20000000000 */
[----:B--2---:R-:W-:Y:S04]  /*8d80*/  DEPBAR.LE SB0, 0x1 ;  /* 0x000080400000791a */ /* 0x004fe80000000000 */
.L_x_125:
[----:B------:R-:W-:Y:S05]  /*8d90*/  BSYNC.RECONVERGENT B0 ;  /* 0x0000000000007941 */ /* 0x000fea0003800200 */
.L_x_124:
[----:B------:R-:W-:Y:S01]  /*8da0*/  BAR.SYNC.DEFER_BLOCKING 0x1, 0x80 ;  /* 0x0042000000007b1d */ /* 0x000fe20000010000 */
[----:B------:R-:W-:Y:S01]  /*8db0*/  ISETP.NE.AND P2, PT, R194, RZ, PT ;  /* 0x000000ffc200720c */ /* 0x000fe20003f45270 */
[----:B------:R-:W-:Y:S01]  /*8dc0*/  IMAD.IADD R20, R75, 0x1, R147 ;  /* 0x000000014b147824 */ /* 0x000fe200078e0293 */
[----:B------:R-:W-:Y:S01]  /*8dd0*/  ISETP.NE.AND P0, PT, R195, 0x2, PT ;  /* 0x00000002c300780c */ /* 0x000fe20003f05270 */
[----:B------:R-:W-:Y:S01]  /*8de0*/  IMAD.IADD R21, R77, 0x1, R170 ;  /* 0x000000014d157824 */ /* 0x000fe200078e02aa */
[----:B------:R-:W-:Y:S02]  /*8df0*/  ISETP.NE.AND P1, PT, R76, 0x4, PT ;  /* 0x000000044c00780c */ /* 0x000fe40003f25270 */
[----:B------:R-:W-:Y:S02]  /*8e00*/  SEL R3, RZ, 0x1, P0 ;  /* 0x00000001ff037807 */ /* 0x000fe40000000000 */
[----:B------:R-:W-:Y:S02]  /*8e10*/  SEL R0, RZ, 0x1, P1 ;  /* 0x00000001ff007807 */ /* 0x000fe40000800000 */
[----:B------:R-:W-:Y:S02]  /*8e20*/  LOP3.LUT R182, R182, R3, RZ, 0x3c, !PT ;  /* 0x00000003b6b67212 */ /* 0x000fe400078e3cff */
[----:B------:R-:W-:Y:S02]  /*8e30*/  LOP3.LUT R183, R183, R0, RZ, 0x3c, !PT ;  /* 0x00000000b7b77212 */ /* 0x000fe400078e3cff */
[----:B------:R-:W-:Y:S02]  /*8e40*/  @P2 R2UR UR36, R179 ;  /* 0x00000000b32422ca */ /* 0x000fe400000e0000 */
[----:B------:R-:W-:Y:S02]  /*8e50*/  SEL R195, R195, RZ, P0 ;  /* 0x000000ffc3c37207 */ /* 0x000fe40000000000 */
[----:B------:R-:W-:Y:S01]  /*8e60*/  SEL R76, R76, RZ, P1 ;  /* 0x000000ff4c4c7207 */ /* 0x000fe20000800000 */
[----:B------:R-:W-:Y:S10]  /*8e70*/  @P2 BRA `(.L_x_126) ;  /* 0xffffffc400bc2947 */ /* 0x000ff4000383ffff */
[----:B------:R-:W-:Y:S05]  /*8e80*/  EXIT ;  /* 0x000000000000794d */ /* 0x000fea0003800000 */
.L_x_20:
[----:B--2---:R2:W1:Y:S02]  /*8e90*/  SYNCS.PHASECHK.TRANS64.TRYWAIT P0, [R3+URZ+0x220], R2 ;  /* 0x00022002030075a7 */ /* 0x00446400080011ff */
[----:B-1----:R-:W-:Y:S05]  /*8ea0*/  @!P0 NANOSLEEP.SYNCS 0x989680 ;  /* 0x009896800000895d */ /* 0x002fea0003900000 */
[----:B------:R-:W1:Y:S02]  /*8eb0*/  @!P0 SYNCS.PHASECHK.TRANS64 P0, [R3+URZ+0x220], R2 ;  /* 0x00022002030085a7 */ /* 0x000e6400080010ff */
[----:B-1----:R-:W-:Y:S05]  /*8ec0*/  @!P0 BRA `(.L_x_20) ;  /* 0xfffffffc00f08947 */ /* 0x002fea000383ffff */
[----:B------:R-:W-:Y:S05]  /*8ed0*/  BRA `(.L_x_127) ;  /* 0xffffff88005c7947 */ /* 0x000fea000383ffff */
.L_x_23:
[----:B-1----:R-:W-:-:S07]  /*8ee0*/  MOV R2, UR33 ;  /* 0x0000002100027c02 */ /* 0x002fce0008000f00 */
.L_x_128:
[----:B-1----:R1:W2:Y:S02]  /*8ef0*/  SYNCS.PHASECHK.TRANS64.TRYWAIT P0, [R2+URZ+0xc0], R5 ;  /* 0x0000c005020075a7 */ /* 0x0022a400080011ff */
[----:B--2---:R-:W-:Y:S05]  /*8f00*/  @!P0 NANOSLEEP.SYNCS 0x989680 ;  /* 0x009896800000895d */ /* 0x004fea0003900000 */
[----:B------:R-:W2:Y:S02]  /*8f10*/  @!P0 SYNCS.PHASECHK.TRANS64 P0, [R2+URZ+0xc0], R5 ;  /* 0x0000c005020085a7 */ /* 0x000ea400080010ff */
[----:B--2---:R-:W-:Y:S05]  /*8f20*/  @!P0 BRA `(.L_x_128) ;  /* 0xfffffffc00f08947 */ /* 0x004fea000383ffff */
[----:B------:R-:W-:Y:S05]  /*8f30*/  BRA `(.L_x_22) ;  /* 0xffffff8800ac7947 */ /* 0x000fea000383ffff */
.L_x_29:
[----:B-1----:R-:W-:-:S07]  /*8f40*/  MOV R2, UR17 ;  /* 0x0000001100027c02 */ /* 0x002fce0008000f00 */
.L_x_129:
[----:B-1----:R1:W2:Y:S02]  /*8f50*/  SYNCS.PHASECHK.TRANS64.TRYWAIT P0, [R2+URZ+0xc0], R5 ;  /* 0x0000c005020075a7 */ /* 0x0022a400080011ff */
[----:B--2---:R-:W-:Y:S05]  /*8f60*/  @!P0 NANOSLEEP.SYNCS 0x989680 ;  /* 0x009896800000895d */ /* 0x004fea0003900000 */
[----:B------:R-:W2:Y:S02]  /*8f70*/  @!P0 SYNCS.PHASECHK.TRANS64 P0, [R2+URZ+0xc0], R5 ;  /* 0x0000c005020085a7 */ /* 0x000ea400080010ff */
[----:B--2---:R-:W-:Y:S05]  /*8f80*/  @!P0 BRA `(.L_x_129) ;  /* 0xfffffffc00f08947 */ /* 0x004fea000383ffff */
[----:B------:R-:W-:Y:S05]  /*8f90*/  BRA `(.L_x_28) ;  /* 0xffffff8c00507947 */ /* 0x000fea000383ffff */
.L_x_33:
[----:B-1----:R1:W2:Y:S02]  /*8fa0*/  SYNCS.PHASECHK.TRANS64.TRYWAIT P0, [R2+URZ+0x1b0], R3 ;  /* 0x0001b003020075a7 */ /* 0x0022a400080011ff */
[----:B--2---:R-:W-:Y:S05]  /*8fb0*/  @!P0 NANOSLEEP.SYNCS 0x989680 ;  /* 0x009896800000895d */ /* 0x004fea0003900000 */
[----:B------:R-:W2:Y:S02]  /*8fc0*/  @!P0 SYNCS.PHASECHK.TRANS64 P0, [R2+URZ+0x1b0], R3 ;  /* 0x0001b003020085a7 */ /* 0x000ea400080010ff */
[----:B--2---:R-:W-:Y:S05]  /*8fd0*/  @!P0 BRA `(.L_x_33) ;  /* 0xfffffffc00f08947 */ /* 0x004fea000383ffff */
[----:B------:R-:W-:Y:S05]  /*8fe0*/  BRA `(.L_x_130) ;  /* 0xffffff8c00dc7947 */ /* 0x000fea000383ffff */
.L_x_37:
[----:B----4-:R-:W-:-:S07]  /*8ff0*/  MOV R0, UR5 ;  /* 0x0000000500007c02 */ /* 0x010fce0008000f00 */
.L_x_131:
[----:B-1----:R1:W2:Y:S02]  /*9000*/  SYNCS.PHASECHK.TRANS64.TRYWAIT P0, [R0+URZ], R3 ;  /* 0x00000003000075a7 */ /* 0x0022a400080011ff */
[----:B--2---:R-:W-:Y:S05]  /*9010*/  @!P0 NANOSLEEP.SYNCS 0x989680 ;  /* 0x009896800000895d */ /* 0x004fea0003900000 */
[----:B------:R-:W2:Y:S02]  /*9020*/  @!P0 SYNCS.PHASECHK.TRANS64 P0, [R0+URZ], R3 ;  /* 0x00000003000085a7 */ /* 0x000ea400080010ff */
[----:B--2---:R-:W-:Y:S05]  /*9030*/  @!P0 BRA `(.L_x_131) ;  /* 0xfffffffc00f08947 */ /* 0x004fea000383ffff */
[----:B------:R-:W-:Y:S05]  /*9040*/  BRA `(.L_x_132) ;  /* 0xffffff94004c7947 */ /* 0x000fea000383ffff */
.L_x_38:
[----:B----4-:R-:W-:-:S07]  /*9050*/  MOV R0, UR5 ;  /* 0x0000000500007c02 */ /* 0x010fce0008000f00 */
.L_x_133:
[----:B-1----:R1:W2:Y:S02]  /*9060*/  SYNCS.PHASECHK.TRANS64.TRYWAIT P0, [R0+URZ], R3 ;  /* 0x00000003000075a7 */ /* 0x0022a400080011ff */
[----:B--2---:R-:W-:Y:S05]  /*9070*/  @!P0 NANOSLEEP.SYNCS 0x989680 ;  /* 0x009896800000895d */ /* 0x004fea0003900000 */
[----:B------:R-:W2:Y:S02]  /*9080*/  @!P0 SYNCS.PHASECHK.TRANS64 P0, [R0+URZ], R3 ;  /* 0x00000003000085a7 */ /* 0x000ea400080010ff */
[----:B--2---:R-:W-:Y:S05]  /*9090*/  @!P0 BRA `(.L_x_133) ;  /* 0xfffffffc00f08947 */ /* 0x004fea000383ffff */
[----:B------:R-:W-:Y:S05]  /*90a0*/  BRA `(.L_x_134) ;  /* 0xffffff9400587947 */ /* 0x000fea000383ffff */
.L_x_39:
[----:B----4-:R-:W-:-:S07]  /*90b0*/  MOV R0, UR5 ;  /* 0x0000000500007c02 */ /* 0x010fce0008000f00 */
.L_x_135:
[----:B-1----:R1:W2:Y:S02]  /*90c0*/  SYNCS.PHASECHK.TRANS64.TRYWAIT P0, [R0+URZ], R3 ;  /* 0x00000003000075a7 */ /* 0x0022a400080011ff */
[----:B--2---:R-:W-:Y:S05]  /*90d0*/  @!P0 NANOSLEEP.SYNCS 0x989680 ;  /* 0x009896800000895d */ /* 0x004fea0003900000 */
[----:B------:R-:W2:Y:S02]  /*90e0*/  @!P0 SYNCS.PHASECHK.TRANS64 P0, [R0+URZ], R3 ;  /* 0x00000003000085a7 */ /* 0x000ea400080010ff */
[----:B--2---:R-:W-:Y:S05]  /*90f0*/  @!P0 BRA `(.L_x_135) ;  /* 0xfffffffc00f08947 */ /* 0x004fea000383ffff */
[----:B------:R-:W-:Y:S05]  /*9100*/  BRA `(.L_x_136) ;  /* 0xffffff9400647947 */ /* 0x000fea000383ffff */
.L_x_40:
[----:B----4-:R-:W-:-:S07]  /*9110*/  MOV R0, UR5 ;  /* 0x0000000500007c02 */ /* 0x010fce0008000f00 */
.L_x_137:
[----:B-1----:R1:W2:Y:S02]  /*9120*/  SYNCS.PHASECHK.TRANS64.TRYWAIT P0, [R0+URZ], R3 ;  /* 0x00000003000075a7 */ /* 0x0022a400080011ff */
[----:B--2---:R-:W-:Y:S05]  /*9130*/  @!P0 NANOSLEEP.SYNCS 0x989680 ;  /* 0x009896800000895d */ /* 0x004fea0003900000 */
[----:B------:R-:W2:Y:S02]  /*9140*/  @!P0 SYNCS.PHASECHK.TRANS64 P0, [R0+URZ], R3 ;  /* 0x00000003000085a7 */ /* 0x000ea400080010ff */
[----:B--2---:R-:W-:Y:S05]  /*9150*/  @!P0 BRA `(.L_x_137) ;  /* 0xfffffffc00f08947 */ /* 0x004fea000383ffff */
[----:B------:R-:W-:Y:S05]  /*9160*/  BRA `(.L_x_138) ;  /* 0xffffff9400707947 */ /* 0x000fea000383ffff */
.L_x_41:
[----:B----4-:R-:W-:-:S07]  /*9170*/  MOV R0, UR5 ;  /* 0x0000000500007c02 */ /* 0x010fce0008000f00 */
.L_x_139:
[----:B-1----:R1:W2:Y:S02]  /*9180*/  SYNCS.PHASECHK.TRANS64.TRYWAIT P0, [R0+URZ], R3 ;  /* 0x00000003000075a7 */ /* 0x0022a400080011ff */
[----:B--2---:R-:W-:Y:S05]  /*9190*/  @!P0 NANOSLEEP.SYNCS 0x989680 ;  /* 0x009896800000895d */ /* 0x004fea0003900000 */
[----:B------:R-:W2:Y:S02]  /*91a0*/  @!P0 SYNCS.PHASECHK.TRANS64 P0, [R0+URZ], R3 ;  /* 0x00000003000085a7 */ /* 0x000ea400080010ff */
[----:B--2---:R-:W-:Y:S05]  /*91b0*/  @!P0 BRA `(.L_x_139) ;  /* 0xfffffffc00f08947 */ /* 0x004fea000383ffff */
[----:B------:R-:W-:Y:S05]  /*91c0*/  BRA `(.L_x_140) ;  /* 0xffffff94007c7947 */ /* 0x000fea000383ffff */
.L_x_42:
[----:B----4-:R-:W-:-:S07]  /*91d0*/  MOV R0, UR5 ;  /* 0x0000000500007c02 */ /* 0x010fce0008000f00 */
.L_x_141:
[----:B-1----:R1:W2:Y:S02]  /*91e0*/  SYNCS.PHASECHK.TRANS64.TRYWAIT P0, [R0+URZ], R3 ;  /* 0x00000003000075a7 */ /* 0x0022a400080011ff */
[----:B--2---:R-:W-:Y:S05]  /*91f0*/  @!P0 NANOSLEEP.SYNCS 0x989680 ;  /* 0x009896800000895d */ /* 0x004fea0003900000 */
[----:B------:R-:W2:Y:S02]  /*9200*/  @!P0 SYNCS.PHASECHK.TRANS64 P0, [R0+URZ], R3 ;  /* 0x00000003000085a7 */ /* 0x000ea400080010ff */
[----:B--2---:R-:W-:Y:S05]  /*9210*/  @!P0 BRA `(.L_x_141) ;  /* 0xfffffffc00f08947 */ /* 0x004fea000383ffff */
[----:B------:R-:W-:Y:S05]  /*9220*/  BRA `(.L_x_142) ;  /* 0xffffff9400887947 */ /* 0x000fea000383ffff */
.L_x_43:
[----:B----4-:R-:W-:-:S07]  /*9230*/  MOV R0, UR5 ;  /* 0x0000000500007c02 */ /* 0x010fce0008000f00 */
.L_x_143:
[----:B-1----:R1:W2:Y:S02]  /*9240*/  SYNCS.PHASECHK.TRANS64.TRYWAIT P0, [R0+URZ], R3 ;  /* 0x00000003000075a7 */ /* 0x0022a400080011ff */
[----:B--2---:R-:W-:Y:S05]  /*9250*/  @!P0 NANOSLEEP.SYNCS 0x989680 ;  /* 0x009896800000895d */ /* 0x004fea0003900000 */
[----:B------:R-:W2:Y:S02]  /*9260*/  @!P0 SYNCS.PHASECHK.TRANS64 P0, [R0+URZ], R3 ;  /* 0x00000003000085a7 */ /* 0x000ea400080010ff */
[----:B--2---:R-:W-:Y:S05]  /*9270*/  @!P0 BRA `(.L_x_143) ;  /* 0xfffffffc00f08947 */ /* 0x004fea000383ffff */
[----:B------:R-:W-:Y:S05]  /*9280*/  BRA `(.L_x_144) ;  /* 0xffffff9400947947 */ /* 0x000fea000383ffff */
.L_x_44:
[----:B----4-:R-:W-:-:S07]  /*9290*/  MOV R0, UR5 ;  /* 0x0000000500007c02 */ /* 0x010fce0008000f00 */
.L_x_145:
[----:B-1----:R1:W2:Y:S02]  /*92a0*/  SYNCS.PHASECHK.TRANS64.TRYWAIT P0, [R0+URZ], R3 ;  /* 0x00000003000075a7 */ /* 0x0022a400080011ff */
[----:B--2---:R-:W-:Y:S05]  /*92b0*/  @!P0 NANOSLEEP.SYNCS 0x989680 ;  /* 0x009896800000895d */ /* 0x004fea0003900000 */
[----:B------:R-:W2:Y:S02]  /*92c0*/  @!P0 SYNCS.PHASECHK.TRANS64 P0, [R0+URZ], R3 ;  /* 0x00000003000085a7 */ /* 0x000ea400080010ff */
[----:B--2---:R-:W-:Y:S05]  /*92d0*/  @!P0 BRA `(.L_x_145) ;  /* 0xfffffffc00f08947 */ /* 0x004fea000383ffff */
[----:B------:R-:W-:Y:S05]  /*92e0*/  BRA `(.L_x_146) ;  /* 0xffffff9400a07947 */ /* 0x000fea000383ffff */
.L_x_45:
[----:B----4-:R-:W-:-:S07]  /*92f0*/  MOV R0, UR5 ;  /* 0x0000000500007c02 */ /* 0x010fce0008000f00 */
.L_x_147:
[----:B-1----:R1:W2:Y:S02]  /*9300*/  SYNCS.PHASECHK.TRANS64.TRYWAIT P0, [R0+URZ], R3 ;  /* 0x00000003000075a7 */ /* 0x0022a400080011ff */
[----:B--2---:R-:W-:Y:S05]  /*9310*/  @!P0 NANOSLEEP.SYNCS 0x989680 ;  /* 0x009896800000895d */ /* 0x004fea0003900000 */
[----:B------:R-:W2:Y:S02]  /*9320*/  @!P0 SYNCS.PHASECHK.TRANS64 P0, [R0+URZ], R3 ;  /* 0x00000003000085a7 */ /* 0x000ea400080010ff */
[----:B--2---:R-:W-:Y:S05]  /*9330*/  @!P0 BRA `(.L_x_147) ;  /* 0xfffffffc00f08947 */ /* 0x004fea000383ffff */
[----:B------:R-:W-:Y:S05]  /*9340*/  BRA `(.L_x_148) ;  /* 0xffffff9400ac7947 */ /* 0x000fea000383ffff */
.L_x_46:
[----:B----4-:R-:W-:-:S07]  /*9350*/  MOV R0, UR5 ;  /* 0x0000000500007c02 */ /* 0x010fce0008000f00 */
.L_x_149:
[----:B-1----:R1:W2:Y:S02]  /*9360*/  SYNCS.PHASECHK.TRANS64.TRYWAIT P0, [R0+URZ], R3 ;  /* 0x00000003000075a7 */ /* 0x0022a400080011ff */
[----:B--2---:R-:W-:Y:S05]  /*9370*/  @!P0 NANOSLEEP.SYNCS 0x989680 ;  /* 0x009896800000895d */ /* 0x004fea0003900000 */
[----:B------:R-:W2:Y:S02]  /*9380*/  @!P0 SYNCS.PHASECHK.TRANS64 P0, [R0+URZ], R3 ;  /* 0x00000003000085a7 */ /* 0x000ea400080010ff */
[----:B--2---:R-:W-:Y:S05]  /*9390*/  @!P0 BRA `(.L_x_149) ;  /* 0xfffffffc00f08947 */ /* 0x004fea000383ffff */
[----:B------:R-:W-:Y:S05]  /*93a0*/  BRA `(.L_x_150) ;  /* 0xffffff9400b87947 */ /* 0x000fea000383ffff */
.L_x_47:
[----:B----4-:R-:W-:-:S07]  /*93b0*/  MOV R0, UR5 ;  /* 0x0000000500007c02 */ /* 0x010fce0008000f00 */
.L_x_151:
[----:B-1----:R1:W2:Y:S02]  /*93c0*/  SYNCS.PHASECHK.TRANS64.TRYWAIT P0, [R0+URZ], R3 ;  /* 0x00000003000075a7 */ /* 0x0022a400080011ff */
[----:B--2---:R-:W-:Y:S05]  /*93d0*/  @!P0 NANOSLEEP.SYNCS 0x989680 ;  /* 0x009896800000895d */ /* 0x004fea0003900000 */
[----:B------:R-:W2:Y:S02]  /*93e0*/  @!P0 SYNCS.PHASECHK.TRANS64 P0, [R0+URZ], R3 ;  /* 0x00000003000085a7 */ /* 0x000ea400080010ff */
[----:B--2---:R-:W-:Y:S05]  /*93f0*/  @!P0 BRA `(.L_x_151) ;  /* 0xfffffffc00f08947 */ /* 0x004fea000383ffff */
[----:B------:R-:W-:Y:S05]  /*9400*/  BRA `(.L_x_152) ;  /* 0xffffff9400c47947 */ /* 0x000fea000383ffff */
.L_x_48:
[----:B----4-:R-:W-:-:S07]  /*9410*/  MOV R0, UR5 ;  /* 0x0000000500007c02 */ /* 0x010fce0008000f00 */
.L_x_153:
[----:B-1----:R1:W2:Y:S02]  /*9420*/  SYNCS.PHASECHK.TRANS64.TRYWAIT P0, [R0+URZ], R3 ;  /* 0x00000003000075a7 */ /* 0x0022a400080011ff */
[----:B--2---:R-:W-:Y:S05]  /*9430*/  @!P0 NANOSLEEP.SYNCS 0x989680 ;  /* 0x009896800000895d */ /* 0x004fea0003900000 */
[----:B------:R-:W2:Y:S02]  /*9440*/  @!P0 SYNCS.PHASECHK.TRANS64 P0, [R0+URZ], R3 ;  /* 0x00000003000085a7 */ /* 0x000ea400080010ff */
[----:B--2---:R-:W-:Y:S05]  /*9450*/  @!P0 BRA `(.L_x_153) ;  /* 0xfffffffc00f08947 */ /* 0x004fea000383ffff */
[----:B------:R-:W-:Y:S05]  /*9460*/  BRA `(.L_x_154) ;  /* 0xffffff9400d07947 */ /* 0x000fea000383ffff */
.L_x_49:
[----:B----4-:R-:W-:-:S07]  /*9470*/  MOV R0, UR5 ;  /* 0x0000000500007c02 */ /* 0x010fce0008000f00 */
.L_x_155:
[----:B-1----:R1:W2:Y:S02]  /*9480*/  SYNCS.PHASECHK.TRANS64.TRYWAIT P0, [R0+URZ], R3 ;  /* 0x00000003000075a7 */ /* 0x0022a400080011ff */
[----:B--2---:R-:W-:Y:S05]  /*9490*/  @!P0 NANOSLEEP.SYNCS 0x989680 ;  /* 0x009896800000895d */ /* 0x004fea0003900000 */
[----:B------:R-:W2:Y:S02]  /*94a0*/  @!P0 SYNCS.PHASECHK.TRANS64 P0, [R0+URZ], R3 ;  /* 0x00000003000085a7 */ /* 0x000ea400080010ff */
[----:B--2---:R-:W-:Y:S05]  /*94b0*/  @!P0 BRA `(.L_x_155) ;  /* 0xfffffffc00f08947 */ /* 0x004fea000383ffff */
[----:B------:R-:W-:Y:S05]  /*94c0*/  BRA `(.L_x_156) ;  /* 0xffffff9400dc7947 */ /* 0x000fea000383ffff */
.L_x_50:
[----:B----4-:R-:W-:-:S07]  /*94d0*/  MOV R0, UR5 ;  /* 0x0000000500007c02 */ /* 0x010fce0008000f00 */
.L_x_157:
[----:B-1----:R1:W2:Y:S02]  /*94e0*/  SYNCS.PHASECHK.TRANS64.TRYWAIT P0, [R0+URZ], R3 ;  /* 0x00000003000075a7 */ /* 0x0022a400080011ff */
[----:B--2---:R-:W-:Y:S05]  /*94f0*/  @!P0 NANOSLEEP.SYNCS 0x989680 ;  /* 0x009896800000895d */ /* 0x004fea0003900000 */
[----:B------:R-:W2:Y:S02]  /*9500*/  @!P0 SYNCS.PHASECHK.TRANS64 P0, [R0+URZ], R3 ;  /* 0x00000003000085a7 */ /* 0x000ea400080010ff */
[----:B--2---:R-:W-:Y:S05]  /*9510*/  @!P0 BRA `(.L_x_157) ;  /* 0xfffffffc00f08947 */ /* 0x004fea000383ffff */
[----:B------:R-:W-:Y:S05]  /*9520*/  BRA `(.L_x_158) ;  /* 0xffffff9400e87947 */ /* 0x000fea000383ffff */
.L_x_51:
[----:B----4-:R-:W-:-:S07]  /*9530*/  MOV R0, UR5 ;  /* 0x0000000500007c02 */ /* 0x010fce0008000f00 */
.L_x_159:
[----:B-1----:R1:W2:Y:S02]  /*9540*/  SYNCS.PHASECHK.TRANS64.TRYWAIT P0, [R0+URZ], R3 ;  /* 0x00000003000075a7 */ /* 0x0022a400080011ff */
[----:B--2---:R-:W-:Y:S05]  /*9550*/  @!P0 NANOSLEEP.SYNCS 0x989680 ;  /* 0x009896800000895d */ /* 0x004fea0003900000 */
[----:B------:R-:W2:Y:S02]  /*9560*/  @!P0 SYNCS.PHASECHK.TRANS64 P0, [R0+URZ], R3 ;  /* 0x00000003000085a7 */ /* 0x000ea400080010ff */
[----:B--2---:R-:W-:Y:S05]  /*9570*/  @!P0 BRA `(.L_x_159) ;  /* 0xfffffffc00f08947 */ /* 0x004fea000383ffff */
[----:B------:R-:W-:Y:S05]  /*9580*/  BRA `(.L_x_160) ;  /* 0xffffff9400f47947 */ /* 0x000fea000383ffff */
.L_x_52:
[----:B----4-:R-:W-:-:S07]  /*9590*/  MOV R0, UR5 ;  /* 0x0000000500007c02 */ /* 0x010fce0008000f00 */
.L_x_161:
[----:B-1----:R1:W2:Y:S02]  /*95a0*/  SYNCS.PHASECHK.TRANS64.TRYWAIT P0, [R0+URZ], R3 ;  /* 0x00000003000075a7 */ /* 0x0022a400080011ff */
[----:B--2---:R-:W-:Y:S05]  /*95b0*/  @!P0 NANOSLEEP.SYNCS 0x989680 ;  /* 0x009896800000895d */ /* 0x004fea0003900000 */
[----:B------:R-:W2:Y:S02]  /*95c0*/  @!P0 SYNCS.PHASECHK.TRANS64 P0, [R0+URZ], R3 ;  /* 0x00000003000085a7 */ /* 0x000ea400080010ff */
[----:B--2---:R-:W-:Y:S05]  /*95d0*/  @!P0 BRA `(.L_x_161) ;  /* 0xfffffffc00f08947 */ /* 0x004fea000383ffff */
[----:B------:R-:W-:Y:S05]  /*95e0*/  BRA `(.L_x_162) ;  /* 0xffffff9800007947 */ /* 0x000fea000383ffff */
.L_x_53:
[----:B----4-:R-:W-:-:S07]  /*95f0*/  MOV R0, UR5 ;  /* 0x0000000500007c02 */ /* 0x010fce0008000f00 */
.L_x_163:
[----:B-1----:R1:W2:Y:S02]  /*9600*/  SYNCS.PHASECHK.TRANS64.TRYWAIT P0, [R0+URZ], R3 ;  /* 0x00000003000075a7 */ /* 0x0022a400080011ff */
[----:B--2---:R-:W-:Y:S05]  /*9610*/  @!P0 NANOSLEEP.SYNCS 0x989680 ;  /* 0x009896800000895d */ /* 0x004fea0003900000 */
[----:B------:R-:W2:Y:S02]  /*9620*/  @!P0 SYNCS.PHASECHK.TRANS64 P0, [R0+URZ], R3 ;  /* 0x00000003000085a7 */ /* 0x000ea400080010ff */
[----:B--2---:R-:W-:Y:S05]  /*9630*/  @!P0 BRA `(.L_x_163) ;  /* 0xfffffffc00f08947 */ /* 0x004fea000383ffff */
[----:B------:R-:W-:Y:S05]  /*9640*/  BRA `(.L_x_164) ;  /* 0xffffff98000c7947 */ /* 0x000fea000383ffff */
.L_x_54:
[----:B----4-:R-:W-:-:S07]  /*9650*/  MOV R0, UR5 ;  /* 0x0000000500007c02 */ /* 0x010fce0008000f00 */
.L_x_165:
[----:B-1----:R1:W2:Y:S02]  /*9660*/  SYNCS.PHASECHK.TRANS64.TRYWAIT P0, [R0+URZ], R3 ;  /* 0x00000003000075a7 */ /* 0x0022a400080011ff */
[----:B--2---:R-:W-:Y:S05]  /*9670*/  @!P0 NANOSLEEP.SYNCS 0x989680 ;  /* 0x009896800000895d */ /* 0x004fea0003900000 */
[----:B------:R-:W2:Y:S02]  /*9680*/  @!P0 SYNCS.PHASECHK.TRANS64 P0, [R0+URZ], R3 ;  /* 0x00000003000085a7 */ /* 0x000ea400080010ff */
[----:B--2---:R-:W-:Y:S05]  /*9690*/  @!P0 BRA `(.L_x_165) ;  /* 0xfffffffc00f08947 */ /* 0x004fea000383ffff */
[----:B------:R-:W-:Y:S05]  /*96a0*/  BRA `(.L_x_166) ;  /* 0xffffff9800187947 */ /* 0x000fea000383ffff */
.L_x_55:
[----:B----4-:R-:W-:-:S07]  /*96b0*/  MOV R0, UR5 ;  /* 0x0000000500007c02 */ /* 0x010fce0008000f00 */
.L_x_167:
[----:B-1----:R1:W2:Y:S02]  /*96c0*/  SYNCS.PHASECHK.TRANS64.TRYWAIT P0, [R0+URZ], R3 ;  /* 0x00000003000075a7 */ /* 0x0022a400080011ff */
[----:B--2---:R-:W-:Y:S05]  /*96d0*/  @!P0 NANOSLEEP.SYNCS 0x989680 ;  /* 0x009896800000895d */ /* 0x004fea0003900000 */
[----:B------:R-:W2:Y:S02]  /*96e0*/  @!P0 SYNCS.PHASECHK.TRANS64 P0, [R0+URZ], R3 ;  /* 0x00000003000085a7 */ /* 0x000ea400080010ff */
[----:B--2---:R-:W-:Y:S05]  /*96f0*/  @!P0 BRA `(.L_x_167) ;  /* 0xfffffffc00f08947 */ /* 0x004fea000383ffff */
[----:B------:R-:W-:Y:S05]  /*9700*/  BRA `(.L_x_168) ;  /* 0xffffff9800247947 */ /* 0x000fea000383ffff */
.L_x_56:
[----:B----4-:R-:W-:-:S07]  /*9710*/  MOV R0, UR5 ;  /* 0x0000000500007c02 */ /* 0x010fce0008000f00 */
.L_x_169:
[----:B-1----:R1:W2:Y:S02]  /*9720*/  SYNCS.PHASECHK.TRANS64.TRYWAIT P0, [R0+URZ], R3 ;  /* 0x00000003000075a7 */ /* 0x0022a400080011ff */
[----:B--2---:R-:W-:Y:S05]  /*9730*/  @!P0 NANOSLEEP.SYNCS 0x989680 ;  /* 0x009896800000895d */ /* 0x004fea0003900000 */
[----:B------:R-:W2:Y:S02]  /*9740*/  @!P0 SYNCS.PHASECHK.TRANS64 P0, [R0+URZ], R3 ;  /* 0x00000003000085a7 */ /* 0x000ea400080010ff */
[----:B--2---:R-:W-:Y:S05]  /*9750*/  @!P0 BRA `(.L_x_169) ;  /* 0xfffffffc00f08947 */ /* 0x004fea000383ffff */
[----:B------:R-:W-:Y:S05]  /*9760*/  BRA `(.L_x_170) ;  /* 0xffffff9800307947 */ /* 0x000fea000383ffff */
.L_x_57:
[----:B----4-:R-:W-:-:S07]  /*9770*/  MOV R0, UR5 ;  /* 0x0000000500007c02 */ /* 0x010fce0008000f00 */
.L_x_171:
[----:B-1----:R1:W2:Y:S02]  /*9780*/  SYNCS.PHASECHK.TRANS64.TRYWAIT P0, [R0+URZ], R3 ;  /* 0x00000003000075a7 */ /* 0x0022a400080011ff */
[----:B--2---:R-:W-:Y:S05]  /*9790*/  @!P0 NANOSLEEP.SYNCS 0x989680 ;  /* 0x009896800000895d */ /* 0x004fea0003900000 */
[----:B------:R-:W2:Y:S02]  /*97a0*/  @!P0 SYNCS.PHASECHK.TRANS64 P0, [R0+URZ], R3 ;  /* 0x00000003000085a7 */ /* 0x000ea400080010ff */
[----:B--2---:R-:W-:Y:S05]  /*97b0*/  @!P0 BRA `(.L_x_171) ;  /* 0xfffffffc00f08947 */ /* 0x004fea000383ffff */
[----:B------:R-:W-:Y:S05]  /*97c0*/  BRA `(.L_x_172) ;  /* 0xffffff98003c7947 */ /* 0x000fea000383ffff */
.L_x_58:
[----:B----4-:R-:W-:-:S07]  /*97d0*/  MOV R0, UR5 ;  /* 0x0000000500007c02 */ /* 0x010fce0008000f00 */
.L_x_173:
[----:B-1----:R1:W2:Y:S02]  /*97e0*/  SYNCS.PHASECHK.TRANS64.TRYWAIT P0, [R0+URZ], R3 ;  /* 0x00000003000075a7 */ /* 0x0022a400080011ff */
[----:B--2---:R-:W-:Y:S05]  /*97f0*/  @!P0 NANOSLEEP.SYNCS 0x989680 ;  /* 0x009896800000895d */ /* 0x004fea0003900000 */
[----:B------:R-:W2:Y:S02]  /*9800*/  @!P0 SYNCS.PHASECHK.TRANS64 P0, [R0+URZ], R3 ;  /* 0x00000003000085a7 */ /* 0x000ea400080010ff */
[----:B--2---:R-:W-:Y:S05]  /*9810*/  @!P0 BRA `(.L_x_173) ;  /* 0xfffffffc00f08947 */ /* 0x004fea000383ffff */
[----:B------:R-:W-:Y:S05]  /*9820*/  BRA `(.L_x_174) ;  /* 0xffffff9800487947 */ /* 0x000fea000383ffff */
.L_x_59:
[----:B----4-:R-:W-:-:S07]  /*9830*/  MOV R0, UR5 ;  /* 0x0000000500007c02 */ /* 0x010fce0008000f00 */
.L_x_175:
[----:B-1----:R1:W2:Y:S02]  /*9840*/  SYNCS.PHASECHK.TRANS64.TRYWAIT P0, [R0+URZ], R3 ;  /* 0x00000003000075a7 */ /* 0x0022a400080011ff */
[----:B--2---:R-:W-:Y:S05]  /*9850*/  @!P0 NANOSLEEP.SYNCS 0x989680 ;  /* 0x009896800000895d */ /* 0x004fea0003900000 */
[----:B------:R-:W2:Y:S02]  /*9860*/  @!P0 SYNCS.PHASECHK.TRANS64 P0, [R0+URZ], R3 ;  /* 0x00000003000085a7 */ /* 0x000ea400080010ff */
[----:B--2---:R-:W-:Y:S05]  /*9870*/  @!P0 BRA `(.L_x_175) ;  /* 0xfffffffc00f08947 */ /* 0x004fea000383ffff */
[----:B------:R-:W-:Y:S05]  /*9880*/  BRA `(.L_x_176) ;  /* 0xffffff9800547947 */ /* 0x000fea000383ffff */
.L_x_62:
[----:B-1----:R1:W2:Y:S02]  /*9890*/  SYNCS.PHASECHK.TRANS64.TRYWAIT P0, [R0+URZ+0x210], R5 ;  /* 0x00021005000075a7 */ /* 0x0022a400080011ff */
[----:B--2---:R-:W-:Y:S05]  /*98a0*/  @!P0 NANOSLEEP.SYNCS 0x989680 ;  /* 0x009896800000895d */ /* 0x004fea0003900000 */
[----:B------:R-:W2:Y:S02]  /*98b0*/  @!P0 SYNCS.PHASECHK.TRANS64 P0, [R0+URZ+0x210], R5 ;  /* 0x00021005000085a7 */ /* 0x000ea400080010ff */
[----:B--2---:R-:W-:Y:S05]  /*98c0*/  @!P0 BRA `(.L_x_62) ;  /* 0xfffffffc00f08947 */ /* 0x004fea000383ffff */
[----:B------:R-:W-:Y:S05]  /*98d0*/  BRA `(.L_x_177) ;  /* 0xffffff9800b07947 */ /* 0x000fea000383ffff */
.L_x_63:
[----:B------:R-:W-:-:S07]  /*98e0*/  MOV R0, UR5 ;  /* 0x0000000500007c02 */ /* 0x000fce0008000f00 */
.L_x_178:
[----:B-1----:R1:W2:Y:S02]  /*98f0*/  SYNCS.PHASECHK.TRANS64.TRYWAIT P0, [R0+URZ+0x1c0], R5 ;  /* 0x0001c005000075a7 */ /* 0x0022a400080011ff */
[----:B--2---:R-:W-:Y:S05]  /*9900*/  @!P0 NANOSLEEP.SYNCS 0x989680 ;  /* 0x009896800000895d */ /* 0x004fea0003900000 */
[----:B------:R-:W2:Y:S02]  /*9910*/  @!P0 SYNCS.PHASECHK.TRANS64 P0, [R0+URZ+0x1c0], R5 ;  /* 0x0001c005000085a7 */ /* 0x000ea400080010ff */
[----:B--2---:R-:W-:Y:S05]  /*9920*/  @!P0 BRA `(.L_x_178) ;  /* 0xfffffffc00f08947 */ /* 0x004fea000383ffff */
[----:B------:R-:W-:Y:S05]  /*9930*/  BRA `(.L_x_179) ;  /* 0xffffff9800c07947 */ /* 0x000fea000383ffff */
.L_x_64:
[----:B-1----:R1:W2:Y:S02]  /*9940*/  SYNCS.PHASECHK.TRANS64.TRYWAIT P1, [R0+URZ+0x1b0], R5 ;  /* 0x0001b005000075a7 */ /* 0x0022a400080211ff */
[----:B--2---:R-:W-:Y:S05]  /*9950*/  @!P1 NANOSLEEP.SYNCS 0x989680 ;  /* 0x009896800000995d */ /* 0x004fea0003900000 */
[----:B------:R-:W2:Y:S02]  /*9960*/  @!P1 SYNCS.PHASECHK.TRANS64 P1, [R0+URZ+0x1b0], R5 ;  /* 0x0001b005000095a7 */ /* 0x000ea400080210ff */
[----:B--2---:R-:W-:Y:S05]  /*9970*/  @!P1 BRA `(.L_x_64) ;  /* 0xfffffffc00f09947 */ /* 0x004fea000383ffff */
[----:B------:R-:W-:Y:S05]  /*9980*/  BRA `(.L_x_180) ;  /* 0xffffff9800f07947 */ /* 0x000fea000383ffff */
.L_x_67:
[----:B------:R-:W-:-:S07]  /*9990*/  MOV R0, UR5 ;  /* 0x0000000500007c02 */ /* 0x000fce0008000f00 */
.L_x_181:
[----:B-1----:R1:W2:Y:S02]  /*99a0*/  SYNCS.PHASECHK.TRANS64.TRYWAIT P0, [R0+URZ+0x1c0], R3 ;  /* 0x0001c003000075a7 */ /* 0x0022a400080011ff */
[----:B--2---:R-:W-:Y:S05]  /*99b0*/  @!P0 NANOSLEEP.SYNCS 0x989680 ;  /* 0x009896800000895d */ /* 0x004fea0003900000 */
[----:B------:R-:W2:Y:S02]  /*99c0*/  @!P0 SYNCS.PHASECHK.TRANS64 P0, [R0+URZ+0x1c0], R3 ;  /* 0x0001c003000085a7 */ /* 0x000ea400080010ff */
[----:B--2---:R-:W-:Y:S05]  /*99d0*/  @!P0 BRA `(.L_x_181) ;  /* 0xfffffffc00f08947 */ /* 0x004fea000383ffff */
[----:B------:R-:W-:Y:S05]  /*99e0*/  BRA `(.L_x_66) ;  /* 0xffffff9c00447947 */ /* 0x000fea000383ffff */
.L_x_74:
[----:B-1----:R1:W2:Y:S02]  /*99f0*/  SYNCS.PHASECHK.TRANS64.TRYWAIT P1, [R0+URZ+0x1b0], R5 ;  /* 0x0001b005000075a7 */ /* 0x0022a400080211ff */
[----:B--2---:R-:W-:Y:S05]  /*9a00*/  @!P1 NANOSLEEP.SYNCS 0x989680 ;  /* 0x009896800000995d */ /* 0x004fea0003900000 */
[----:B------:R-:W2:Y:S02]  /*9a10*/  @!P1 SYNCS.PHASECHK.TRANS64 P1, [R0+URZ+0x1b0], R5 ;  /* 0x0001b005000095a7 */ /* 0x000ea400080210ff */
[----:B--2---:R-:W-:Y:S05]  /*9a20*/  @!P1 BRA `(.L_x_74) ;  /* 0xfffffffc00f09947 */ /* 0x004fea000383ffff */
[----:B------:R-:W-:Y:S05]  /*9a30*/  BRA `(.L_x_182) ;  /* 0xffffffa0009c7947 */ /* 0x000fea000383ffff */
.L_x_75:
[----:B------:R-:W-:-:S07]  /*9a40*/  MOV R3, UR9 ;  /* 0x0000000900037c02 */ /* 0x000fce0008000f00 */
.L_x_183:
[----:B-1----:R1:W2:Y:S02]  /*9a50*/  SYNCS.PHASECHK.TRANS64.TRYWAIT P0, [R3+URZ+0x1f0], R0 ;  /* 0x0001f000030075a7 */ /* 0x0022a400080011ff */
[----:B--2---:R-:W-:Y:S05]  /*9a60*/  @!P0 NANOSLEEP.SYNCS 0x989680 ;  /* 0x009896800000895d */ /* 0x004fea0003900000 */
[----:B------:R-:W2:Y:S02]  /*9a70*/  @!P0 SYNCS.PHASECHK.TRANS64 P0, [R3+URZ+0x1f0], R0 ;  /* 0x0001f000030085a7 */ /* 0x000ea400080010ff */
[----:B--2---:R-:W-:Y:S05]  /*9a80*/  @!P0 BRA `(.L_x_183) ;  /* 0xfffffffc00f08947 */ /* 0x004fea000383ffff */
[----:B------:R-:W-:Y:S05]  /*9a90*/  BRA `(.L_x_184) ;  /* 0xffffffa000d07947 */ /* 0x000fea000383ffff */
.L_x_78:
[----:B------:R-:W-:Y:S07]  /*9aa0*/  MOV R0, UR7 ;  /* 0x0000000700007c02 */ /* 0x000fee0008000f00 */
.L_x_185:
[----:B-1----:R1:W2:Y:S02]  /*9ab0*/  SYNCS.PHASECHK.TRANS64.TRYWAIT P0, [R0+URZ], R3 ;  /* 0x00000003000075a7 */ /* 0x0022a400080011ff */
[----:B--2---:R-:W-:Y:S05]  /*9ac0*/  @!P0 NANOSLEEP.SYNCS 0x989680 ;  /* 0x009896800000895d */ /* 0x004fea0003900000 */
[----:B------:R-:W2:Y:S02]  /*9ad0*/  @!P0 SYNCS.PHASECHK.TRANS64 P0, [R0+URZ], R3 ;  /* 0x00000003000085a7 */ /* 0x000ea400080010ff */
[----:B--2---:R-:W-:Y:S05]  /*9ae0*/  @!P0 BRA `(.L_x_185) ;  /* 0xfffffffc00f08947 */ /* 0x004fea000383ffff */
[----:B------:R-:W-:Y:S05]  /*9af0*/  BRA `(.L_x_77) ;  /* 0xffffffa000f07947 */ /* 0x000fea000383ffff */
.L_x_81:
[----:B------:R-:W-:-:S07]  /*9b00*/  MOV R0, UR5 ;  /* 0x0000000500007c02 */ /* 0x000fce0008000f00 */
.L_x_186:
[----:B--2---:R2:W3:Y:S02]  /*9b10*/  SYNCS.PHASECHK.TRANS64.TRYWAIT P0, [R0+URZ], R3 ;  /* 0x00000003000075a7 */ /* 0x0044e400080011ff */
[----:B---3--:R-:W-:Y:S05]  /*9b20*/  @!P0 NANOSLEEP.SYNCS 0x989680 ;  /* 0x009896800000895d */ /* 0x008fea0003900000 */
[----:B------:R-:W3:Y:S02]  /*9b30*/  @!P0 SYNCS.PHASECHK.TRANS64 P0, [R0+URZ], R3 ;  /* 0x00000003000085a7 */ /* 0x000ee400080010ff */
[----:B---3--:R-:W-:Y:S05]  /*9b40*/  @!P0 BRA `(.L_x_186) ;  /* 0xfffffffc00f08947 */ /* 0x008fea000383ffff */
[----:B------:R-:W-:Y:S05]  /*9b50*/  BRA `(.L_x_187) ;  /* 0xffffffa400907947 */ /* 0x000fea000383ffff */
.L_x_82:
[----:B------:R-:W-:-:S07]  /*9b60*/  MOV R0, UR5 ;  /* 0x0000000500007c02 */ /* 0x000fce0008000f00 */
.L_x_188:
[----:B--2---:R2:W3:Y:S02]  /*9b70*/  SYNCS.PHASECHK.TRANS64.TRYWAIT P0, [R0+URZ], R3 ;  /* 0x00000003000075a7 */ /* 0x0044e400080011ff */
[----:B---3--:R-:W-:Y:S05]  /*9b80*/  @!P0 NANOSLEEP.SYNCS 0x989680 ;  /* 0x009896800000895d */ /* 0x008fea0003900000 */
[----:B------:R-:W3:Y:S02]  /*9b90*/  @!P0 SYNCS.PHASECHK.TRANS64 P0, [R0+URZ], R3 ;  /* 0x00000003000085a7 */ /* 0x000ee400080010ff */
[----:B---3--:R-:W-:Y:S05]  /*9ba0*/  @!P0 BRA `(.L_x_188) ;  /* 0xfffffffc00f08947 */ /* 0x008fea000383ffff */
[----:B------:R-:W-:Y:S05]  /*9bb0*/  BRA `(.L_x_189) ;  /* 0xffffffa4009c7947 */ /* 0x000fea000383ffff */
.L_x_83:
[----:B------:R-:W-:-:S07]  /*9bc0*/  MOV R0, UR5 ;  /* 0x0000000500007c02 */ /* 0x000fce0008000f00 */
.L_x_190:
[----:B--2---:R2:W3:Y:S02]  /*9bd0*/  SYNCS.PHASECHK.TRANS64.TRYWAIT P0, [R0+URZ], R3 ;  /* 0x00000003000075a7 */ /* 0x0044e400080011ff */
[----:B---3--:R-:W-:Y:S05]  /*9be0*/  @!P0 NANOSLEEP.SYNCS 0x989680 ;  /* 0x009896800000895d */ /* 0x008fea0003900000 */
[----:B------:R-:W3:Y:S02]  /*9bf0*/  @!P0 SYNCS.PHASECHK.TRANS64 P0, [R0+URZ], R3 ;  /* 0x00000003000085a7 */ /* 0x000ee400080010ff */
[----:B---3--:R-:W-:Y:S05]  /*9c00*/  @!P0 BRA `(.L_x_190) ;  /* 0xfffffffc00f08947 */ /* 0x008fea000383ffff */
[----:B------:R-:W-:Y:S05]  /*9c10*/  BRA `(.L_x_191) ;  /* 0xffffffa400a87947 */ /* 0x000fea000383ffff */
.L_x_84:
[----:B------:R-:W-:-:S07]  /*9c20*/  MOV R0, UR7 ;  /* 0x0000000700007c02 */ /* 0x000fce0008000f00 */
.L_x_192:
[----:B--2---:R2:W3:Y:S02]  /*9c30*/  SYNCS.PHASECHK.TRANS64.TRYWAIT P0, [R0+URZ], R3 ;  /* 0x00000003000075a7 */ /* 0x0044e400080011ff */
[----:B---3--:R-:W-:Y:S05]  /*9c40*/  @!P0 NANOSLEEP.SYNCS 0x989680 ;  /* 0x009896800000895d */ /* 0x008fea0003900000 */
[----:B------:R-:W3:Y:S02]  /*9c50*/  @!P0 SYNCS.PHASECHK.TRANS64 P0, [R0+URZ], R3 ;  /* 0x00000003000085a7 */ /* 0x000ee400080010ff */
[----:B---3--:R-:W-:Y:S05]  /*9c60*/  @!P0 BRA `(.L_x_192) ;  /* 0xfffffffc00f08947 */ /* 0x008fea000383ffff */
[----:B------:R-:W-:Y:S05]  /*9c70*/  BRA `(.L_x_193) ;  /* 0xffffffa400b47947 */ /* 0x000fea000383ffff */
.L_x_89:
[----:B--2---:R2:W3:Y:S02]  /*9c80*/  SYNCS.PHASECHK.TRANS64.TRYWAIT P0, [R0+URZ+0x1b0], R3 ;  /* 0x0001b003000075a7 */ /* 0x0044e400080011ff */
[----:B---3--:R-:W-:Y:S05]  /*9c90*/  @!P0 NANOSLEEP.SYNCS 0x989680 ;  /* 0x009896800000895d */ /* 0x008fea0003900000 */
[----:B------:R-:W3:Y:S02]  /*9ca0*/  @!P0 SYNCS.PHASECHK.TRANS64 P0, [R0+URZ+0x1b0], R3 ;  /* 0x0001b003000085a7 */ /* 0x000ee400080010ff */
[----:B---3--:R-:W-:Y:S05]  /*9cb0*/  @!P0 BRA `(.L_x_89) ;  /* 0xfffffffc00f08947 */ /* 0x008fea000383ffff */
[----:B------:R-:W-:Y:S05]  /*9cc0*/  BRA `(.L_x_194) ;  /* 0xffffffa800b87947 */ /* 0x000fea000383ffff */
.L_x_92:
[----:B------:R-:W-:Y:S07]  /*9cd0*/  MOV R0, UR7 ;  /* 0x0000000700007c02 */ /* 0x000fee0008000f00 */
.L_x_195:
[----:B--2---:R2:W3:Y:S02]  /*9ce0*/  SYNCS.PHASECHK.TRANS64.TRYWAIT P0, [R0+URZ+0x1a8], R3 ;  /* 0x0001a803000075a7 */ /* 0x0044e400080011ff */
[----:B---3--:R-:W-:Y:S05]  /*9cf0*/  @!P0 NANOSLEEP.SYNCS 0x989680 ;  /* 0x009896800000895d */ /* 0x008fea0003900000 */
[----:B------:R-:W3:Y:S02]  /*9d00*/  @!P0 SYNCS.PHASECHK.TRANS64 P0, [R0+URZ+0x1a8], R3 ;  /* 0x0001a803000085a7 */ /* 0x000ee400080010ff */
[----:B---3--:R-:W-:Y:S05]  /*9d10*/  @!P0 BRA `(.L_x_195) ;  /* 0xfffffffc00f08947 */ /* 0x008fea000383ffff */
[----:B------:R-:W-:Y:S05]  /*9d20*/  BRA `(.L_x_91) ;  /* 0xffffffac00987947 */ /* 0x000fea000383ffff */
.L_x_95:
[----:B--2---:R-:W-:Y:S07]  /*9d30*/  MOV R3, UR7 ;  /* 0x0000000700037c02 */ /* 0x004fee0008000f00 */
.L_x_196:
[----:B-1----:R1:W2:Y:S02]  /*9d40*/  SYNCS.PHASECHK.TRANS64.TRYWAIT P0, [R3+URZ+0x190], R12 ;  /* 0x0001900c030075a7 */ /* 0x0022a400080011ff */
[----:B--2---:R-:W-:Y:S05]  /*9d50*/  @!P0 NANOSLEEP.SYNCS 0x989680 ;  /* 0x009896800000895d */ /* 0x004fea0003900000 */
[----:B------:R-:W2:Y:S02]  /*9d60*/  @!P0 SYNCS.PHASECHK.TRANS64 P0, [R3+URZ+0x190], R12 ;  /* 0x0001900c030085a7 */ /* 0x000ea400080010ff */
[----:B--2---:R-:W-:Y:S05]  /*9d70*/  @!P0 BRA `(.L_x_196) ;  /* 0xfffffffc00f08947 */ /* 0x004fea000383ffff */
[----:B------:R-:W-:Y:S05]  /*9d80*/  BRA `(.L_x_197) ;  /* 0xffffffb000107947 */ /* 0x000fea000383ffff */
.L_x_96:
[----:B------:R-:W-:Y:S07]  /*9d90*/  MOV R3, UR7 ;  /* 0x0000000700037c02 */ /* 0x000fee0008000f00 */
.L_x_198:
[----:B-1----:R1:W2:Y:S02]  /*9da0*/  SYNCS.PHASECHK.TRANS64.TRYWAIT P0, [R3+URZ+0x198], R12 ;  /* 0x0001980c030075a7 */ /* 0x0022a400080011ff */
[----:B--2---:R-:W-:Y:S05]  /*9db0*/  @!P0 NANOSLEEP.SYNCS 0x989680 ;  /* 0x009896800000895d */ /* 0x004fea0003900000 */
[----:B------:R-:W2:Y:S02]  /*9dc0*/  @!P0 SYNCS.PHASECHK.TRANS64 P0, [R3+URZ+0x198], R12 ;  /* 0x0001980c030085a7 */ /* 0x000ea400080010ff */
[----:B--2---:R-:W-:Y:S05]  /*9dd0*/  @!P0 BRA `(.L_x_198) ;  /* 0xfffffffc00f08947 */ /* 0x004fea000383ffff */
[----:B------:R-:W-:Y:S05]  /*9de0*/  BRA `(.L_x_199) ;  /* 0xffffffb000907947 */ /* 0x000fea000383ffff */
.L_x_98:
[----:B------:R-:W-:-:S07]  /*9df0*/  MOV R0, UR7 ;  /* 0x0000000700007c02 */ /* 0x000fce0008000f00 */
.L_x_200:
[----:B-1----:R1:W3:Y:S02]  /*9e00*/  SYNCS.PHASECHK.TRANS64.TRYWAIT P0, [R0+URZ+0x190], R3 ;  /* 0x00019003000075a7 */ /* 0x0022e400080011ff */
[----:B---3--:R-:W-:Y:S05]  /*9e10*/  @!P0 NANOSLEEP.SYNCS 0x989680 ;  /* 0x009896800000895d */ /* 0x008fea0003900000 */
[----:B------:R-:W3:Y:S02]  /*9e20*/  @!P0 SYNCS.PHASECHK.TRANS64 P0, [R0+URZ+0x190], R3 ;  /* 0x00019003000085a7 */ /* 0x000ee400080010ff */
[----:B---3--:R-:W-:Y:S05]  /*9e30*/  @!P0 BRA `(.L_x_200) ;  /* 0xfffffffc00f08947 */ /* 0x008fea000383ffff */
[----:B------:R-:W-:Y:S05]  /*9e40*/  BRA `(.L_x_201) ;  /* 0xffffffb400007947 */ /* 0x000fea000383ffff */
.L_x_100:
[----:B--2---:R2:W4:Y:S02]  /*9e50*/  SYNCS.PHASECHK.TRANS64.TRYWAIT P0, [R0+URZ+0x1b0], R3 ;  /* 0x0001b003000075a7 */ /* 0x00452400080011ff */
[----:B----4-:R-:W-:Y:S05]  /*9e60*/  @!P0 NANOSLEEP.SYNCS 0x989680 ;  /* 0x009896800000895d */ /* 0x010fea0003900000 */
[----:B------:R-:W4:Y:S02]  /*9e70*/  @!P0 SYNCS.PHASECHK.TRANS64 P0, [R0+URZ+0x1b0], R3 ;  /* 0x0001b003000085a7 */ /* 0x000f2400080010ff */
[----:B----4-:R-:W-:Y:S05]  /*9e80*/  @!P0 BRA `(.L_x_100) ;  /* 0xfffffffc00f08947 */ /* 0x010fea000383ffff */
[----:B------:R-:W-:Y:S05]  /*9e90*/  BRA `(.L_x_202) ;  /* 0xffffffb400c87947 */ /* 0x000fea000383ffff */
.L_x_111:
[----:B-1----:R1:W3:Y:S02]  /*9ea0*/  SYNCS.PHASECHK.TRANS64.TRYWAIT P1, [R3+URZ+0x180], R0 ;  /* 0x00018000030075a7 */ /* 0x0022e400080211ff */
[----:B---3--:R-:W-:Y:S05]  /*9eb0*/  @!P1 NANOSLEEP.SYNCS 0x989680 ;  /* 0x009896800000995d */ /* 0x008fea0003900000 */
[----:B------:R-:W3:Y:S02]  /*9ec0*/  @!P1 SYNCS.PHASECHK.TRANS64 P1, [R3+URZ+0x180], R0 ;  /* 0x00018000030095a7 */ /* 0x000ee400080210ff */
[----:B---3--:R-:W-:Y:S05]  /*9ed0*/  @!P1 BRA `(.L_x_111) ;  /* 0xfffffffc00f09947 */ /* 0x008fea000383ffff */
[----:B------:R-:W-:Y:S05]  /*9ee0*/  BRA `(.L_x_110) ;  /* 0xffffffc000ec7947 */ /* 0x000fea000383ffff */
.L_x_113:
[----:B-1----:R1:W4:Y:S02]  /*9ef0*/  SYNCS.PHASECHK.TRANS64.TRYWAIT P0, [R207+URZ+0x1d0], R2 ;  /* 0x0001d002cf0075a7 */ /* 0x00232400080011ff */
[----:B----4-:R-:W-:Y:S05]  /*9f00*/  @!P0 NANOSLEEP.SYNCS 0x989680 ;  /* 0x009896800000895d */ /* 0x010fea0003900000 */
[----:B------:R-:W4:Y:S02]  /*9f10*/  @!P0 SYNCS.PHASECHK.TRANS64 P0, [R207+URZ+0x1d0], R2 ;  /* 0x0001d002cf0085a7 */ /* 0x000f2400080010ff */
[----:B----4-:R-:W-:Y:S05]  /*9f20*/  @!P0 BRA `(.L_x_113) ;  /* 0xfffffffc00f08947 */ /* 0x010fea000383ffff */
[----:B------:R-:W-:Y:S05]  /*9f30*/  BRA `(.L_x_112) ;  /* 0xffffffc400487947 */ /* 0x000fea000383ffff */
.L_x_122:
[----:B--2---:R2:W3:Y:S02]  /*9f40*/  SYNCS.PHASECHK.TRANS64.TRYWAIT P0, [R210+URZ+0x180], R3 ;  /* 0x00018003d20075a7 */ /* 0x0044e400080011ff */
[----:B---3--:R-:W-:Y:S05]  /*9f50*/  @!P0 NANOSLEEP.SYNCS 0x989680 ;  /* 0x009896800000895d */ /* 0x008fea0003900000 */
[----:B------:R-:W3:Y:S02]  /*9f60*/  @!P0 SYNCS.PHASECHK.TRANS64 P0, [R210+URZ+0x180], R3 ;  /* 0x00018003d20085a7 */ /* 0x000ee400080010ff */
[----:B---3--:R-:W-:Y:S05]  /*9f70*/  @!P0 BRA `(.L_x_122) ;  /* 0xfffffffc00f08947 */ /* 0x008fea000383ffff */
[----:B------:R-:W-:Y:S05]  /*9f80*/  BRA `(.L_x_121) ;  /* 0xffffffd800547947 */ /* 0x000fea000383ffff */
        .weak           $__internal_0_$__cuda_sm10x_tcgen05_guardrail_trap_col_being_dealloced_not_returned_by_alloc
        .type           $__internal_0_$__cuda_sm10x_tcgen05_guardrail_trap_col_being_dealloced_not_returned_by_alloc,@function
        .size           $__internal_0_$__cuda_sm10x_tcgen05_guardrail_trap_col_being_dealloced_not_returned_by_alloc,($__internal_1_$__cuda_sm10x_tcgen05_guardrail_trap_phase_invalid_during_alloc - $__internal_0_$__cuda_sm10x_tcgen05_guardrail_trap_col_being_dealloced_not_returned_by_alloc)
$__internal_0_$__cuda_sm10x_tcgen05_guardrail_trap_col_being_dealloced_not_returned_by_alloc:
[----:B------:R-:W-:Y:S05]  /*9f90*/  BPT.TRAP 0x1 ;  /* 0x000000040000795c */ /* 0x000fea0000300000 */
[----:B------:R-:W-:-:S04]  /*9fa0*/  HFMA2 R3, -RZ, RZ, 0, 0 ;  /* 0x00000000ff037431 */ /* 0x000fc800000001ff */
[----:B------:R-:W-:Y:S05]  /*9fb0*/  RET.REL.NODEC R2 `(_ZN7cutlass13device_kernelINS_4gemm6kernel13GemmUniversalIN4cute5tupleIJiiiiEEENS1_10collective13CollectiveMmaINS1_35MainloopSm100TmaUmmaWarpSpecializedILi24ELi2ELi4ENS5_IJNS4_1CILi1EEESB_SB_EEEEENS5_IJNSA_ILi128EEESE_NSA_ILi32EEEEEENS_12float_e5m2_tENS5_IJlSB_lEEENS_12float_e4m3_tESI_NS4_8TiledMMAINS4_8MMA_AtomIJNS4_10MMA_TraitsINS4_19SM100_MMA_F8F6F4_SSEJSH_SJ_fSE_SE_NS4_17integral_constantINS4_4UMMA5MajorELSQ_0EEESR_NSO_INSP_7ScaleInELSS_0EEEST_EEEEEENS4_6LayoutISC_NS5_IJNSA_ILi0EEESX_SX_EEEEENS5_IJNS4_10UnderscoreES10_S10_EEEEENS4_13SM90_TMA_LOADENS4_14ComposedLayoutINS4_7SwizzleILi1ELi4ELi3EEENS4_18smem_ptr_flag_bitsILi8EEENSW_INS5_IJNSA_ILi8EEESF_EEENS5_IJSF_SB_EEEEEEEvNS4_8identityES13_S1D_vS1E_EENS_8epilogue10collective18CollectiveEpilogueINS1G_23Sm100TmaWarpSpecializedILi2ELi2ELi64ELb0ELb0EEEJSG_NS5_IJNSW_ISE_SB_EENSW_INSA_ILi64EEESB_EEEEESH_SI_SH_SI_NS1G_6fusion15FusionCallbacksIS1K_NS1P_17LinearCombinationISH_fSH_fLNS_15FloatRoundStyleE2EEESG_S1O_JEEENS4_5SM1004TMEM4LOAD26SM100_TMEM_LOAD_32dp32b64xES13_NS14_INS15_ILi2ELi4ELi3EEES18_NSW_INS5_IJS19_S1M_EEENS5_IJS1M_SB_EEEEEEENS4_39AutoVectorizingCopyWithAssumedAlignmentILi128EEENS4_14SM90_TMA_STOREES23_S25_S25_EEEvvEEEEvNT_6ParamsE) ;  /* 0xffffff6002107950 */ /* 0x000fea0003c3ffff */
        .weak           $__internal_1_$__cuda_sm10x_tcgen05_guardrail_trap_phase_invalid_during_alloc
        .type           $__internal_1_$__cuda_sm10x_tcgen05_guardrail_trap_phase_invalid_during_alloc,@function
        .size           $__internal_1_$__cuda_sm10x_tcgen05_guardrail_trap_phase_invalid_during_alloc,($__internal_2_$__cuda_sm10x_tcgen05_guardrail_trap_unallocated_columns_being_dealloced - $__internal_1_$__cuda_sm10x_tcgen05_guardrail_trap_phase_invalid_during_alloc)
$__internal_1_$__cuda_sm10x_tcgen05_guardrail_trap_phase_invalid_during_alloc:
[----:B------:R-:W-:Y:S05]  /*9fc0*/  BPT.TRAP 0x1 ;  /* 0x000000040000795c */ /* 0x000fea0000300000 */
[----:B------:R-:W-:-:S04]  /*9fd0*/  MOV R3, 0x0 ;  /* 0x0000000000037802 */ /* 0x000fc80000000f00 */
[----:B------:R-:W-:Y:S05]  /*9fe0*/  RET.REL.NODEC R2 `(_ZN7cutlass13device_kernelINS_4gemm6kernel13GemmUniversalIN4cute5tupleIJiiiiEEENS1_10collective13CollectiveMmaINS1_35MainloopSm100TmaUmmaWarpSpecializedILi24ELi2ELi4ENS5_IJNS4_1CILi1EEESB_SB_EEEEENS5_IJNSA_ILi128EEESE_NSA_ILi32EEEEEENS_12float_e5m2_tENS5_IJlSB_lEEENS_12float_e4m3_tESI_NS4_8TiledMMAINS4_8MMA_AtomIJNS4_10MMA_TraitsINS4_19SM100_MMA_F8F6F4_SSEJSH_SJ_fSE_SE_NS4_17integral_constantINS4_4UMMA5MajorELSQ_0EEESR_NSO_INSP_7ScaleInELSS_0EEEST_EEEEEENS4_6LayoutISC_NS5_IJNSA_ILi0EEESX_SX_EEEEENS5_IJNS4_10UnderscoreES10_S10_EEEEENS4_13SM90_TMA_LOADENS4_14ComposedLayoutINS4_7SwizzleILi1ELi4ELi3EEENS4_18smem_ptr_flag_bitsILi8EEENSW_INS5_IJNSA_ILi8EEESF_EEENS5_IJSF_SB_EEEEEEEvNS4_8identityES13_S1D_vS1E_EENS_8epilogue10collective18CollectiveEpilogueINS1G_23Sm100TmaWarpSpecializedILi2ELi2ELi64ELb0ELb0EEEJSG_NS5_IJNSW_ISE_SB_EENSW_INSA_ILi64EEESB_EEEEESH_SI_SH_SI_NS1G_6fusion15FusionCallbacksIS1K_NS1P_17LinearCombinationISH_fSH_fLNS_15FloatRoundStyleE2EEESG_S1O_JEEENS4_5SM1004TMEM4LOAD26SM100_TMEM_LOAD_32dp32b64xES13_NS14_INS15_ILi2ELi4ELi3EEES18_NSW_INS5_IJS19_S1M_EEENS5_IJS1M_SB_EEEEEEENS4_39AutoVectorizingCopyWithAssumedAlignmentILi128EEENS4_14SM90_TMA_STOREES23_S25_S25_EEEvvEEEEvNT_6ParamsE) ;  /* 0xffffff6002047950 */ /* 0x000fea0003c3ffff */
        .weak           $__internal_2_$__cuda_sm10x_tcgen05_guardrail_trap_unallocated_columns_being_dealloced
        .type           $__internal_2_$__cuda_sm10x_tcgen05_guardrail_trap_unallocated_columns_being_dealloced,@function
        .size           $__internal_2_$__cuda_sm10x_tcgen05_guardrail_trap_unallocated_columns_being_dealloced,(.L_x_204 - $__internal_2_$__cuda_sm10x_tcgen05_guardrail_trap_unallocated_columns_being_dealloced)
$__internal_2_$__cuda_sm10x_tcgen05_guardrail_trap_unallocated_columns_being_dealloced:
[----:B------:R-:W-:Y:S05]  /*9ff0*/  BPT.TRAP 0x1 ;  /* 0x000000040000795c */ /* 0x000fea0000300000 */
[----:B------:R-:W-:-:S04]  /*a000*/  HFMA2 R3, -RZ, RZ, 0, 0 ;  /* 0x00000000ff037431 */ /* 0x000fc800000001ff */
[----:B------:R-:W-:Y:S05]  /*a010*/  RET.REL.NODEC R2 `(_ZN7cutlass13device_kernelINS_4gemm6kernel13GemmUniversalIN4cute5tupleIJiiiiEEENS1_10collective13CollectiveMmaINS1_35MainloopSm100TmaUmmaWarpSpecializedILi24ELi2ELi4ENS5_IJNS4_1CILi1EEESB_SB_EEEEENS5_IJNSA_ILi128EEESE_NSA_ILi32EEEEEENS_12float_e5m2_tENS5_IJlSB_lEEENS_12float_e4m3_tESI_NS4_8TiledMMAINS4_8MMA_AtomIJNS4_10MMA_TraitsINS4_19SM100_MMA_F8F6F4_SSEJSH_SJ_fSE_SE_NS4_17integral_constantINS4_4UMMA5MajorELSQ_0EEESR_NSO_INSP_7ScaleInELSS_0EEEST_EEEEEENS4_6LayoutISC_NS5_IJNSA_ILi0EEESX_SX_EEEEENS5_IJNS4_10UnderscoreES10_S10_EEEEENS4_13SM90_TMA_LOADENS4_14ComposedLayoutINS4_7SwizzleILi1ELi4ELi3EEENS4_18smem_ptr_flag_bitsILi8EEENSW_INS5_IJNSA_ILi8EEESF_EEENS5_IJSF_SB_EEEEEEEvNS4_8identityES13_S1D_vS1E_EENS_8epilogue10collective18CollectiveEpilogueINS1G_23Sm100TmaWarpSpecializedILi2ELi2ELi64ELb0ELb0EEEJSG_NS5_IJNSW_ISE_SB_EENSW_INSA_ILi64EEESB_EEEEESH_SI_SH_SI_NS1G_6fusion15FusionCallbacksIS1K_NS1P_17LinearCombinationISH_fSH_fLNS_15FloatRoundStyleE2EEESG_S1O_JEEENS4_5SM1004TMEM4LOAD26SM100_TMEM_LOAD_32dp32b64xES13_NS14_INS15_ILi2ELi4ELi3EEES18_NSW_INS5_IJS19_S1M_EEENS5_IJS1M_SB_EEEEEEENS4_39AutoVectorizingCopyWithAssumedAlignmentILi128EEENS4_14SM90_TMA_STOREES23_S25_S25_EEEvvEEEEvNT_6ParamsE) ;  /* 0xffffff5c02f87950 */ /* 0x000fea0003c3ffff */
.L_x_203:
[----:B------:R-:W-:-:S00]  /*a020*/  BRA `(.L_x_203) ;  /* 0xfffffffc00fc7947 */ /* 0x000fc0000383ffff */
[----:B------:R-:W-:-:S00]  /*a030*/  NOP ;  /* 0x0000000000007918 */ /* 0x000fc00000000000 */
        /* <DEDUP_REMOVED lines=12> */
.L_x_204:


//--------------------- .nv.global.init           --------------------------
	.section	.nv.global.init,"aw",@progbits
.nv.global.init:
	.type		$str$27,@object
	.size		$str$27,($str$28 - $str$27)
$str$27:
        /*0000*/ 	.byte	0x28, 0x61, 0x64, 0x64, 0x72, 0x65, 0x73, 0x73, 0x20, 0x26, 0x20, 0x6d, 0x61, 0x73, 0x6b, 0x29
        /*0010*/ 	.byte	0x20, 0x3d, 0x3d, 0x20, 0x30, 0x00
	.type		$str$28,@object
	.size		$str$28,($str$26 - $str$28)
$str$28:
        /*0016*/ 	.byte	0x2f, 0x74, 0x6d, 0x70, 0x2f, 0x63, 0x75, 0x74, 0x6c, 0x61, 0x73, 0x73, 0x5f, 0x73, 0x77, 0x65
        /*0026*/ 	.byte	0x65, 0x70, 0x5f, 0x73, 0x72, 0x63, 0x2f, 0x69, 0x6e, 0x63, 0x6c, 0x75, 0x64, 0x65, 0x2f, 0x63
        /*0036*/ 	.byte	0x75, 0x74, 0x65, 0x2f, 0x70, 0x6f, 0x69, 0x6e, 0x74, 0x65, 0x72, 0x5f, 0x66, 0x6c, 0x61, 0x67
        /*0046*/ 	.byte	0x67, 0x65, 0x64, 0x2e, 0x68, 0x70, 0x70, 0x00
	.type		$str$26,@object
	.size		$str$26,($str$25 - $str$26)
$str$26:
        /*004e*/ 	.byte	0x2f, 0x74, 0x6d, 0x70, 0x2f, 0x63, 0x75, 0x74, 0x6c, 0x61, 0x73, 0x73, 0x5f, 0x73, 0x77, 0x65
        /*005e*/ 	.byte	0x65, 0x70, 0x5f, 0x73, 0x72, 0x63, 0x2f, 0x69, 0x6e, 0x63, 0x6c, 0x75, 0x64, 0x65, 0x2f, 0x63
        /*006e*/ 	.byte	0x75, 0x74, 0x65, 0x2f, 0x61, 0x74, 0x6f, 0x6d, 0x2f, 0x63, 0x6f, 0x70, 0x79, 0x5f, 0x74, 0x72
        /*007e*/ 	.byte	0x61, 0x69, 0x74, 0x73, 0x5f, 0x73, 0x6d, 0x31, 0x30, 0x30, 0x2e, 0x68, 0x70, 0x70, 0x00
	.type		$str$25,@object
	.size		$str$25,(__unnamed_1 - $str$25)
$str$25:
        /*008d*/ 	.byte	0x28, 0x28, 0x75, 0x69, 0x6e, 0x74, 0x33, 0x32, 0x5f, 0x74, 0x28, 0x74, 0x68, 0x72, 0x65, 0x61
        /*009d*/ 	.byte	0x64, 0x49, 0x64, 0x78, 0x2e, 0x78, 0x29, 0x20, 0x2f, 0x20, 0x33, 0x32, 0x29, 0x20, 0x25, 0x20
        /*00ad*/ 	.byte	0x34, 0x29, 0x20, 0x3d, 0x3d, 0x20, 0x28, 0x28, 0x28, 0x74, 0x6d, 0x65, 0x6d, 0x5f, 0x61, 0x64
        /*00bd*/ 	.byte	0x64, 0x72, 0x20, 0x3e, 0x3e, 0x20, 0x31, 0x36, 0x29, 0x20, 0x2f, 0x20, 0x33, 0x32, 0x29, 0x20
        /*00cd*/ 	.byte	0x25, 0x20, 0x34, 0x29, 0x00
	.type		__unnamed_1,@object
	.size		__unnamed_1,(__unnamed_2 - __unnamed_1)
__unnamed_1:
        /*00d2*/ 	.byte	0x61, 0x75, 0x74, 0x6f, 0x20, 0x63, 0x75, 0x74, 0x65, 0x3a, 0x3a, 0x61, 0x73, 0x5f, 0x70, 0x6f
        /* <DEDUP_REMOVED lines=24> */
        /*0262*/ 	.byte	0x43, 0x3c, 0x38, 0x31, 0x39, 0x32, 0x3e, 0x3e, 0x3e, 0x3e, 0x5d, 0x00
	.type		__unnamed_2,@object
	.size		__unnamed_2,(.L_2 - __unnamed_2)
__unnamed_2:
        /* <DEDUP_REMOVED lines=42> */
        /*050e*/ 	.byte	0x3e, 0x3e, 0x3e, 0x3e, 0x5d, 0x00
.L_2:


//--------------------- .nv.shared._ZN7cutlass13device_kernelINS_4gemm6kernel13GemmUniversalIN4cute5tupleIJiiiiEEENS1_10collective13CollectiveMmaINS1_35MainloopSm100TmaUmmaWarpSpecializedILi24ELi2ELi4ENS5_IJNS4_1CILi1EEESB_SB_EEEEENS5_IJNSA_ILi128EEESE_NSA_ILi32EEEEEENS_12float_e5m2_tENS5_IJlSB_lEEENS_12float_e4m3_tESI_NS4_8TiledMMAINS4_8MMA_AtomIJNS4_10MMA_TraitsINS4_19SM100_MMA_F8F6F4_SSEJSH_SJ_fSE_SE_NS4_17integral_constantINS4_4UMMA5MajorELSQ_0EEESR_NSO_INSP_7ScaleInELSS_0EEEST_EEEEEENS4_6LayoutISC_NS5_IJNSA_ILi0EEESX_SX_EEEEENS5_IJNS4_10UnderscoreES10_S10_EEEEENS4_13SM90_TMA_LOADENS4_14ComposedLayoutINS4_7SwizzleILi1ELi4ELi3EEENS4_18smem_ptr_flag_bitsILi8EEENSW_INS5_IJNSA_ILi8EEESF_EEENS5_IJSF_SB_EEEEEEEvNS4_8identityES13_S1D_vS1E_EENS_8epilogue10collective18CollectiveEpilogueINS1G_23Sm100TmaWarpSpecializedILi2ELi2ELi64ELb0ELb0EEEJSG_NS5_IJNSW_ISE_SB_EENSW_INSA_ILi64EEESB_EEEEESH_SI_SH_SI_NS1G_6fusion15FusionCallbacksIS1K_NS1P_17LinearCombinationISH_fSH_fLNS_15FloatRoundStyleE2EEESG_S1O_JEEENS4_5SM1004TMEM4LOAD26SM100_TMEM_LOAD_32dp32b64xES13_NS14_INS15_ILi2ELi4ELi3EEES18_NSW_INS5_IJS19_S1M_EEENS5_IJS1M_SB_EEEEEEENS4_39AutoVectorizingCopyWithAssumedAlignmentILi128EEENS4_14SM90_TMA_STOREES23_S25_S25_EEEvvEEEEvNT_6ParamsE --------------------------
	.section	.nv.shared._ZN7cutlass13device_kernelINS_4gemm6kernel13GemmUniversalIN4cute5tupleIJiiiiEEENS1_10collective13CollectiveMmaINS1_35MainloopSm100TmaUmmaWarpSpecializedILi24ELi2ELi4ENS5_IJNS4_1CILi1EEESB_SB_EEEEENS5_IJNSA_ILi128EEESE_NSA_ILi32EEEEEENS_12float_e5m2_tENS5_IJlSB_lEEENS_12float_e4m3_tESI_NS4_8TiledMMAINS4_8MMA_AtomIJNS4_10MMA_TraitsINS4_19SM100_MMA_F8F6F4_SSEJSH_SJ_fSE_SE_NS4_17integral_constantINS4_4UMMA5MajorELSQ_0EEESR_NSO_INSP_7ScaleInELSS_0EEEST_EEEEEENS4_6LayoutISC_NS5_IJNSA_ILi0EEESX_SX_EEEEENS5_IJNS4_10UnderscoreES10_S10_EEEEENS4_13SM90_TMA_LOADENS4_14ComposedLayoutINS4_7SwizzleILi1ELi4ELi3EEENS4_18smem_ptr_flag_bitsILi8EEENSW_INS5_IJNSA_ILi8EEESF_EEENS5_IJSF_SB_EEEEEEEvNS4_8identityES13_S1D_vS1E_EENS_8epilogue10collective18CollectiveEpilogueINS1G_23Sm100TmaWarpSpecializedILi2ELi2ELi64ELb0ELb0EEEJSG_NS5_IJNSW_ISE_SB_EENSW_INSA_ILi64EEESB_EEEEESH_SI_SH_SI_NS1G_6fusion15FusionCallbacksIS1K_NS1P_17LinearCombinationISH_fSH_fLNS_15FloatRoundStyleE2EEESG_S1O_JEEENS4_5SM1004TMEM4LOAD26SM100_TMEM_LOAD_32dp32b64xES13_NS14_INS15_ILi2ELi4ELi3EEES18_NSW_INS5_IJS19_S1M_EEENS5_IJS1M_SB_EEEEEEENS4_39AutoVectorizingCopyWithAssumedAlignmentILi128EEENS4_14SM90_TMA_STOREES23_S25_S25_EEEvvEEEEvNT_6ParamsE,"aw",@nobits
	.sectionflags	@""
	.align	16
	.zero		1024


//--------------------- .nv.shared.reserved.0     --------------------------
	.section	.nv.shared.reserved.0,"aw",@nobits
	.weak		__nv_reservedSMEM_offset_0_alias
	.size		__nv_reservedSMEM_offset_0_alias, 0, 64
	.other		__nv_reservedSMEM_offset_0_alias,@"STO_CUDA_RESERVED_SHARED STV_DEFAULT"
__nv_reservedSMEM_offset_0_alias:
	.zero		0
.nv.shared.reserved.0:
	.zero		64
	.weak		__nv_reservedSMEM_tcgen05_partition
	.type		__nv_reservedSMEM_tcgen05_partition,@object
	.size		__nv_reservedSMEM_tcgen05_partition,(.L_0 - __nv_reservedSMEM_tcgen05_partition)
__nv_reservedSMEM_tcgen05_partition:
	.zero		32
.L_0:


//--------------------- .nv.global                --------------------------
	.section	.nv.global,"aw",@nobits
.nv.global:
	.type		_ZN40_INTERNAL_aa85ccd8_4_k_cu_0d9a02a5_182294cute1_E,@object
	.size		_ZN40_INTERNAL_aa85ccd8_4_k_cu_0d9a02a5_182294cute1_E,(_ZN40_INTERNAL_aa85ccd8_4_k_cu_0d9a02a5_182294cuda3std3__45__cpo6cbeginE - _ZN40_INTERNAL_aa85ccd8_4_k_cu_0d9a02a5_182294cute1_E)
_ZN40_INTERNAL_aa85ccd8_4_k_cu_0d9a02a5_182294cute1_E:
	.zero		1
	.type		_ZN40_INTERNAL_aa85ccd8_4_k_cu_0d9a02a5_182294cuda3std3__45__cpo6cbeginE,@object
	.size		_ZN40_INTERNAL_aa85ccd8_4_k_cu_0d9a02a5_182294cuda3std3__45__cpo6cbeginE,(_ZN40_INTERNAL_aa85ccd8_4_k_cu_0d9a02a5_182294cuda3std3__48in_placeE - _ZN40_INTERNAL_aa85ccd8_4_k_cu_0d9a02a5_182294cuda3std3__45__cpo6cbeginE)
_ZN40_INTERNAL_aa85ccd8_4_k_cu_0d9a02a5_182294cuda3std3__45__cpo6cbeginE:
	.zero		1
	.type		_ZN40_INTERNAL_aa85ccd8_4_k_cu_0d9a02a5_182294cuda3std3__48in_placeE,@object
	.size		_ZN40_INTERNAL_aa85ccd8_4_k_cu_0d9a02a5_182294cuda3std3__48in_placeE,(_ZN40_INTERNAL_aa85ccd8_4_k_cu_0d9a02a5_182294cuda3std6ranges3__45__cpo9iter_moveE - _ZN40_INTERNAL_aa85ccd8_4_k_cu_0d9a02a5_182294cuda3std3__48in_placeE)
_ZN40_INTERNAL_aa85ccd8_4_k_cu_0d9a02a5_182294cuda3std3__48in_placeE:
	.zero		1
	.type		_ZN40_INTERNAL_aa85ccd8_4_k_cu_0d9a02a5_182294cuda3std6ranges3__45__cpo9iter_moveE,@object
	.size		_ZN40_INTERNAL_aa85ccd8_4_k_cu_0d9a02a5_182294cuda3std6ranges3__45__cpo9iter_moveE,(_ZN40_INTERNAL_aa85ccd8_4_k_cu_0d9a02a5_182294cuda3std3__45__cpo5beginE - _ZN40_INTERNAL_aa85ccd8_4_k_cu_0d9a02a5_182294cuda3std6ranges3__45__cpo9iter_moveE)
_ZN40_INTERNAL_aa85ccd8_4_k_cu_0d9a02a5_182294cuda3std6ranges3__45__cpo9iter_moveE:
	.zero		1
	.type		_ZN40_INTERNAL_aa85ccd8_4_k_cu_0d9a02a5_182294cuda3std3__45__cpo5beginE,@object
	.size		_ZN40_INTERNAL_aa85ccd8_4_k_cu_0d9a02a5_182294cuda3std3__45__cpo5beginE,(_ZN40_INTERNAL_aa85ccd8_4_k_cu_0d9a02a5_182294cuda3std3__442_GLOBAL__N__aa85ccd8_4_k_cu_0d9a02a5_182296ignoreE - _ZN40_INTERNAL_aa85ccd8_4_k_cu_0d9a02a5_182294cuda3std3__45__cpo5beginE)
_ZN40_INTERNAL_aa85ccd8_4_k_cu_0d9a02a5_182294cuda3std3__45__cpo5beginE:
	.zero		1
	.type		_ZN40_INTERNAL_aa85ccd8_4_k_cu_0d9a02a5_182294cuda3std3__442_GLOBAL__N__aa85ccd8_4_k_cu_0d9a02a5_182296ignoreE,@object
	.size		_ZN40_INTERNAL_aa85ccd8_4_k_cu_0d9a02a5_182294cuda3std3__442_GLOBAL__N__aa85ccd8_4_k_cu_0d9a02a5_182296ignoreE,(_ZN40_INTERNAL_aa85ccd8_4_k_cu_0d9a02a5_182294cute7productE - _ZN40_INTERNAL_aa85ccd8_4_k_cu_0d9a02a5_182294cuda3std3__442_GLOBAL__N__aa85ccd8_4_k_cu_0d9a02a5_182296ignoreE)
_ZN40_INTERNAL_aa85ccd8_4_k_cu_0d9a02a5_182294cuda3std3__442_GLOBAL__N__aa85ccd8_4_k_cu_0d9a02a5_182296ignoreE:
	.zero		1
	.type		_ZN40_INTERNAL_aa85ccd8_4_k_cu_0d9a02a5_182294cute7productE,@object
	.size		_ZN40_INTERNAL_aa85ccd8_4_k_cu_0d9a02a5_182294cute7productE,(_ZN40_INTERNAL_aa85ccd8_4_k_cu_0d9a02a5_182294cuda3std3__45__cpo3endE - _ZN40_INTERNAL_aa85ccd8_4_k_cu_0d9a02a5_182294cute7productE)
_ZN40_INTERNAL_aa85ccd8_4_k_cu_0d9a02a5_182294cute7productE:
	.zero		1
	.type		_ZN40_INTERNAL_aa85ccd8_4_k_cu_0d9a02a5_182294cuda3std3__45__cpo3endE,@object
	.size		_ZN40_INTERNAL_aa85ccd8_4_k_cu_0d9a02a5_182294cuda3std3__45__cpo3endE,(_ZN40_INTERNAL_aa85ccd8_4_k_cu_0d9a02a5_182294cuda3std3__419piecewise_constructE - _ZN40_INTERNAL_aa85ccd8_4_k_cu_0d9a02a5_182294cuda3std3__45__cpo3endE)
_ZN40_INTERNAL_aa85ccd8_4_k_cu_0d9a02a5_182294cuda3std3__45__cpo3endE:
	.zero		1
	.type		_ZN40_INTERNAL_aa85ccd8_4_k_cu_0d9a02a5_182294cuda3std3__419piecewise_constructE,@object
	.size		_ZN40_INTERNAL_aa85ccd8_4_k_cu_0d9a02a5_182294cuda3std3__419piecewise_constructE,(_ZN40_INTERNAL_aa85ccd8_4_k_cu_0d9a02a5_182294cuda3std3__45__cpo4cendE - _ZN40_INTERNAL_aa85ccd8_4_k_cu_0d9a02a5_182294cuda3std3__419piecewise_constructE)
_ZN40_INTERNAL_aa85ccd8_4_k_cu_0d9a02a5_182294cuda3std3__419piecewise_constructE:
	.zero		1
	.type		_ZN40_INTERNAL_aa85ccd8_4_k_cu_0d9a02a5_182294cuda3std3__45__cpo4cendE,@object
	.size		_ZN40_INTERNAL_aa85ccd8_4_k_cu_0d9a02a5_182294cuda3std3__45__cpo4cendE,(_ZN40_INTERNAL_aa85ccd8_4_k_cu_0d9a02a5_182294cuda3std6ranges3__45__cpo4swapE - _ZN40_INTERNAL_aa85ccd8_4_k_cu_0d9a02a5_182294cuda3std3__45__cpo4cendE)
_ZN40_INTERNAL_aa85ccd8_4_k_cu_0d9a02a5_182294cuda3std3__45__cpo4cendE:
	.zero		1
	.type		_ZN40_INTERNAL_aa85ccd8_4_k_cu_0d9a02a5_182294cuda3std6ranges3__45__cpo4swapE,@object
	.size		_ZN40_INTERNAL_aa85ccd8_4_k_cu_0d9a02a5_182294cuda3std6ranges3__45__cpo4swapE,(.L_10 - _ZN40_INTERNAL_aa85ccd8_4_k_cu_0d9a02a5_182294cuda3std6ranges3__45__cpo4swapE)
_ZN40_INTERNAL_aa85ccd8_4_k_cu_0d9a02a5_182294cuda3std6ranges3__45__cpo4swapE:
	.zero		1
.L_10:


//--------------------- .nv.constant0._ZN7cutlass13device_kernelINS_4gemm6kernel13GemmUniversalIN4cute5tupleIJiiiiEEENS1_10collective13CollectiveMmaINS1_35MainloopSm100TmaUmmaWarpSpecializedILi24ELi2ELi4ENS5_IJNS4_1CILi1EEESB_SB_EEEEENS5_IJNSA_ILi128EEESE_NSA_ILi32EEEEEENS_12float_e5m2_tENS5_IJlSB_lEEENS_12float_e4m3_tESI_NS4_8TiledMMAINS4_8MMA_AtomIJNS4_10MMA_TraitsINS4_19SM100_MMA_F8F6F4_SSEJSH_SJ_fSE_SE_NS4_17integral_constantINS4_4UMMA5MajorELSQ_0EEESR_NSO_INSP_7ScaleInELSS_0EEEST_EEEEEENS4_6LayoutISC_NS5_IJNSA_ILi0EEESX_SX_EEEEENS5_IJNS4_10UnderscoreES10_S10_EEEEENS4_13SM90_TMA_LOADENS4_14ComposedLayoutINS4_7SwizzleILi1ELi4ELi3EEENS4_18smem_ptr_flag_bitsILi8EEENSW_INS5_IJNSA_ILi8EEESF_EEENS5_IJSF_SB_EEEEEEEvNS4_8identityES13_S1D_vS1E_EENS_8epilogue10collective18CollectiveEpilogueINS1G_23Sm100TmaWarpSpecializedILi2ELi2ELi64ELb0ELb0EEEJSG_NS5_IJNSW_ISE_SB_EENSW_INSA_ILi64EEESB_EEEEESH_SI_SH_SI_NS1G_6fusion15FusionCallbacksIS1K_NS1P_17LinearCombinationISH_fSH_fLNS_15FloatRoundStyleE2EEESG_S1O_JEEENS4_5SM1004TMEM4LOAD26SM100_TMEM_LOAD_32dp32b64xES13_NS14_INS15_ILi2ELi4ELi3EEES18_NSW_INS5_IJS19_S1M_EEENS5_IJS1M_SB_EEEEEEENS4_39AutoVectorizingCopyWithAssumedAlignmentILi128EEENS4_14SM90_TMA_STOREES23_S25_S25_EEEvvEEEEvNT_6ParamsE --------------------------
	.section	.nv.constant0._ZN7cutlass13device_kernelINS_4gemm6kernel13GemmUniversalIN4cute5tupleIJiiiiEEENS1_10collective13CollectiveMmaINS1_35MainloopSm100TmaUmmaWarpSpecializedILi24ELi2ELi4ENS5_IJNS4_1CILi1EEESB_SB_EEEEENS5_IJNSA_ILi128EEESE_NSA_ILi32EEEEEENS_12float_e5m2_tENS5_IJlSB_lEEENS_12float_e4m3_tESI_NS4_8TiledMMAINS4_8MMA_AtomIJNS4_10MMA_TraitsINS4_19SM100_MMA_F8F6F4_SSEJSH_SJ_fSE_SE_NS4_17integral_constantINS4_4UMMA5MajorELSQ_0EEESR_NSO_INSP_7ScaleInELSS_0EEEST_EEEEEENS4_6LayoutISC_NS5_IJNSA_ILi0EEESX_SX_EEEEENS5_IJNS4_10UnderscoreES10_S10_EEEEENS4_13SM90_TMA_LOADENS4_14ComposedLayoutINS4_7SwizzleILi1ELi4ELi3EEENS4_18smem_ptr_flag_bitsILi8EEENSW_INS5_IJNSA_ILi8EEESF_EEENS5_IJSF_SB_EEEEEEEvNS4_8identityES13_S1D_vS1E_EENS_8epilogue10collective18CollectiveEpilogueINS1G_23Sm100TmaWarpSpecializedILi2ELi2ELi64ELb0ELb0EEEJSG_NS5_IJNSW_ISE_SB_EENSW_INSA_ILi64EEESB_EEEEESH_SI_SH_SI_NS1G_6fusion15FusionCallbacksIS1K_NS1P_17LinearCombinationISH_fSH_fLNS_15FloatRoundStyleE2EEESG_S1O_JEEENS4_5SM1004TMEM4LOAD26SM100_TMEM_LOAD_32dp32b64xES13_NS14_INS15_ILi2ELi4ELi3EEES18_NSW_INS5_IJS19_S1M_EEENS5_IJS1M_SB_EEEEEEENS4_39AutoVectorizingCopyWithAssumedAlignmentILi128EEENS4_14SM90_TMA_STOREES23_S25_S25_EEEvvEEEEvNT_6ParamsE,"a",@progbits
	.sectionflags	@""
	.align	4
.nv.constant0._ZN7cutlass13device_kernelINS_4gemm6kernel13GemmUniversalIN4cute5tupleIJiiiiEEENS1_10collective13CollectiveMmaINS1_35MainloopSm100TmaUmmaWarpSpecializedILi24ELi2ELi4ENS5_IJNS4_1CILi1EEESB_SB_EEEEENS5_IJNSA_ILi128EEESE_NSA_ILi32EEEEEENS_12float_e5m2_tENS5_IJlSB_lEEENS_12float_e4m3_tESI_NS4_8TiledMMAINS4_8MMA_AtomIJNS4_10MMA_TraitsINS4_19SM100_MMA_F8F6F4_SSEJSH_SJ_fSE_SE_NS4_17integral_constantINS4_4UMMA5MajorELSQ_0EEESR_NSO_INSP_7ScaleInELSS_0EEEST_EEEEEENS4_6LayoutISC_NS5_IJNSA_ILi0EEESX_SX_EEEEENS5_IJNS4_10UnderscoreES10_S10_EEEEENS4_13SM90_TMA_LOADENS4_14ComposedLayoutINS4_7SwizzleILi1ELi4ELi3EEENS4_18smem_ptr_flag_bitsILi8EEENSW_INS5_IJNSA_ILi8EEESF_EEENS5_IJSF_SB_EEEEEEEvNS4_8identityES13_S1D_vS1E_EENS_8epilogue10collective18CollectiveEpilogueINS1G_23Sm100TmaWarpSpecializedILi2ELi2ELi64ELb0ELb0EEEJSG_NS5_IJNSW_ISE_SB_EENSW_INSA_ILi64EEESB_EEEEESH_SI_SH_SI_NS1G_6fusion15FusionCallbacksIS1K_NS1P_17LinearCombinationISH_fSH_fLNS_15FloatRoundStyleE2EEESG_S1O_JEEENS4_5SM1004TMEM4LOAD26SM100_TMEM_LOAD_32dp32b64xES13_NS14_INS15_ILi2ELi4ELi3EEES18_NSW_INS5_IJS19_S1M_EEENS5_IJS1M_SB_EEEEEEENS4_39AutoVectorizingCopyWithAssumedAlignmentILi128EEENS4_14SM90_TMA_STOREES23_S25_S25_EEEvvEEEEvNT_6ParamsE:
	.zero		2944


//--------------------- SYMBOLS --------------------------

	.type		.nv.reservedSmem.offset0,@object
	.size		.nv.reservedSmem.offset0,0x4
	.type		.nv.reservedSmem.cap,@object
	.size		.nv.reservedSmem.cap,0x4
	.type		__assertfail,@function
